//
// Generated by NVIDIA NVVM Compiler
//
// Compiler Build ID: CL-36424714
// Cuda compilation tools, release 13.0, V13.0.88
// Based on NVVM 20.0.0
//

.version 9.0
.target sm_100
.address_size 64

	// .globl	K4

.visible .entry K4(
	.param .u64 .ptr .align 1 K4_param_0,
	.param .u64 .ptr .align 1 K4_param_1,
	.param .u64 .ptr .align 1 K4_param_2,
	.param .u64 .ptr .align 1 K4_param_3,
	.param .u64 .ptr .align 1 K4_param_4,
	.param .u64 .ptr .align 1 K4_param_5,
	.param .u64 .ptr .align 1 K4_param_6,
	.param .u64 .ptr .align 1 K4_param_7,
	.param .u32 K4_param_8,
	.param .u32 K4_param_9,
	.param .u32 K4_param_10,
	.param .u32 K4_param_11,
	.param .u32 K4_param_12
)
{
	.reg .pred 	%p<31>;
	.reg .b32 	%r<99>;
	.reg .b32 	%f<62>;
	.reg .b64 	%rd<99>;
	.reg .b64 	%fd<16>;

	ld.param.u64 	%rd22, [K4_param_0];
	ld.param.u64 	%rd17, [K4_param_1];
	ld.param.u64 	%rd23, [K4_param_2];
	ld.param.u64 	%rd24, [K4_param_3];
	ld.param.u64 	%rd18, [K4_param_4];
	ld.param.u64 	%rd19, [K4_param_5];
	ld.param.u64 	%rd20, [K4_param_6];
	ld.param.u64 	%rd21, [K4_param_7];
	ld.param.u32 	%r34, [K4_param_8];
	ld.param.u32 	%r31, [K4_param_9];
	ld.param.u32 	%r32, [K4_param_10];
	ld.param.u32 	%r33, [K4_param_11];
	ld.param.u32 	%r35, [K4_param_12];
	cvta.to.global.u64 	%rd1, %rd24;
	cvta.to.global.u64 	%rd2, %rd22;
	cvta.to.global.u64 	%rd3, %rd23;
	mov.u32 	%r36, %ctaid.x;
	mov.u32 	%r1, %tid.x;
	div.u32 	%r37, %r1, %r33;
	mad.lo.s32 	%r2, %r35, %r36, %r37;
	setp.ge.s32 	%p1, %r2, %r34;
	@%p1 bra 	$L__BB0_25;
	mul.lo.s32 	%r3, %r32, %r31;
	mul.wide.s32 	%rd27, %r2, 4;
	add.s64 	%rd25, %rd19, %rd27;
	// begin inline asm
	ld.global.nc.u32 %r38, [%rd25];
	// end inline asm
	add.s64 	%rd26, %rd25, 4;
	// begin inline asm
	ld.global.nc.u32 %r39, [%rd26];
	// end inline asm
	rem.u32 	%r95, %r1, %r33;
	setp.ge.s32 	%p2, %r95, %r3;
	@%p2 bra 	$L__BB0_25;
	shl.b32 	%r7, %r2, 5;
	mov.u32 	%r8, %ntid.x;
	sub.s32 	%r40, %r39, %r38;
	and.b32  	%r9, %r40, 3;
	mul.wide.s32 	%rd28, %r38, 8;
	add.s64 	%rd4, %rd21, %rd28;
	mul.wide.s32 	%rd29, %r38, 4;
	add.s64 	%rd5, %rd20, %rd29;
	add.s32 	%r10, %r38, 1;
	add.s32 	%r11, %r38, 2;
	add.s32 	%r12, %r38, 3;
	sub.s32 	%r13, %r38, %r39;
	neg.s32 	%r14, %r39;
	cvta.to.global.u64 	%rd6, %rd17;
	cvta.to.global.u64 	%rd7, %rd18;
$L__BB0_3:
	setp.ge.u32 	%p3, %r38, %r39;
	shr.s32 	%r41, %r95, 31;
	shr.u32 	%r42, %r41, 27;
	add.s32 	%r43, %r95, %r42;
	shr.s32 	%r16, %r43, 5;
	mov.f32 	%f57, 0f00000000;
	@%p3 bra 	$L__BB0_24;
	setp.eq.s32 	%p4, %r9, 0;
	cvt.rn.f64.s32 	%fd1, %r16;
	mov.f32 	%f57, 0f00000000;
	mov.u32 	%r96, %r38;
	@%p4 bra 	$L__BB0_13;
	// begin inline asm
	ld.global.nc.u64 %rd30, [%rd4];
	// end inline asm
	// begin inline asm
	ld.global.nc.u32 %r44, [%rd5];
	// end inline asm
	add.s32 	%r17, %r44, -1;
	cvt.u32.u64 	%r45, %rd30;
	setp.eq.s32 	%p5, %r45, -1;
	setp.eq.s32 	%p6, %r17, 0;
	mov.f32 	%f57, 0f00000000;
	or.pred  	%p7, %p5, %p6;
	@%p7 bra 	$L__BB0_7;
	cvt.rn.f64.u32 	%fd2, %r17;
	add.s32 	%r47, %r16, %r45;
	shl.b32 	%r48, %r45, 5;
	add.s32 	%r49, %r48, %r95;
	add.f64 	%fd3, %fd1, %fd2;
	cvt.rzi.s32.f64 	%r50, %fd3;
	mul.wide.s32 	%rd33, %r47, 4;
	add.s64 	%rd34, %rd3, %rd33;
	ld.global.f32 	%f22, [%rd34];
	mul.wide.s32 	%rd35, %r49, 4;
	add.s64 	%rd36, %rd2, %rd35;
	ld.global.f32 	%f23, [%rd36];
	mul.f32 	%f24, %f22, %f23;
	mul.wide.s32 	%rd37, %r50, 4;
	add.s64 	%rd38, %rd1, %rd37;
	ld.global.f32 	%f25, [%rd38];
	fma.rn.f32 	%f57, %f24, %f25, 0f00000000;
$L__BB0_7:
	setp.eq.s32 	%p8, %r9, 1;
	mov.u32 	%r96, %r10;
	@%p8 bra 	$L__BB0_13;
	add.s64 	%rd40, %rd4, 8;
	// begin inline asm
	ld.global.nc.u64 %rd39, [%rd40];
	// end inline asm
	add.s64 	%rd41, %rd5, 4;
	// begin inline asm
	ld.global.nc.u32 %r51, [%rd41];
	// end inline asm
	add.s32 	%r18, %r51, -1;
	cvt.u32.u64 	%r52, %rd39;
	setp.eq.s32 	%p9, %r52, -1;
	setp.eq.s32 	%p10, %r18, 0;
	or.pred  	%p11, %p9, %p10;
	@%p11 bra 	$L__BB0_10;
	cvt.rn.f64.u32 	%fd4, %r18;
	add.s32 	%r54, %r16, %r52;
	shl.b32 	%r55, %r52, 5;
	add.s32 	%r56, %r55, %r95;
	add.f64 	%fd5, %fd1, %fd4;
	cvt.rzi.s32.f64 	%r57, %fd5;
	mul.wide.s32 	%rd42, %r54, 4;
	add.s64 	%rd43, %rd3, %rd42;
	ld.global.f32 	%f26, [%rd43];
	mul.wide.s32 	%rd44, %r56, 4;
	add.s64 	%rd45, %rd2, %rd44;
	ld.global.f32 	%f27, [%rd45];
	mul.f32 	%f28, %f26, %f27;
	mul.wide.s32 	%rd46, %r57, 4;
	add.s64 	%rd47, %rd1, %rd46;
	ld.global.f32 	%f29, [%rd47];
	fma.rn.f32 	%f57, %f28, %f29, %f57;
$L__BB0_10:
	setp.eq.s32 	%p12, %r9, 2;
	mov.u32 	%r96, %r11;
	@%p12 bra 	$L__BB0_13;
	add.s64 	%rd49, %rd4, 16;
	// begin inline asm
	ld.global.nc.u64 %rd48, [%rd49];
	// end inline asm
	add.s64 	%rd50, %rd5, 8;
	// begin inline asm
	ld.global.nc.u32 %r58, [%rd50];
	// end inline asm
	add.s32 	%r19, %r58, -1;
	cvt.u32.u64 	%r59, %rd48;
	setp.eq.s32 	%p13, %r59, -1;
	setp.eq.s32 	%p14, %r19, 0;
	or.pred  	%p15, %p13, %p14;
	mov.u32 	%r96, %r12;
	@%p15 bra 	$L__BB0_13;
	cvt.rn.f64.u32 	%fd6, %r19;
	add.s32 	%r61, %r16, %r59;
	shl.b32 	%r62, %r59, 5;
	add.s32 	%r63, %r62, %r95;
	add.f64 	%fd7, %fd1, %fd6;
	cvt.rzi.s32.f64 	%r64, %fd7;
	mul.wide.s32 	%rd51, %r61, 4;
	add.s64 	%rd52, %rd3, %rd51;
	ld.global.f32 	%f30, [%rd52];
	mul.wide.s32 	%rd53, %r63, 4;
	add.s64 	%rd54, %rd2, %rd53;
	ld.global.f32 	%f31, [%rd54];
	mul.f32 	%f32, %f30, %f31;
	mul.wide.s32 	%rd55, %r64, 4;
	add.s64 	%rd56, %rd1, %rd55;
	ld.global.f32 	%f33, [%rd56];
	fma.rn.f32 	%f57, %f32, %f33, %f57;
	mov.u32 	%r96, %r12;
$L__BB0_13:
	setp.gt.u32 	%p16, %r13, -4;
	@%p16 bra 	$L__BB0_24;
	add.s32 	%r97, %r14, %r96;
$L__BB0_15:
	mul.wide.s32 	%rd60, %r96, 4;
	add.s64 	%rd59, %rd20, %rd60;
	mul.wide.s32 	%rd61, %r96, 8;
	add.s64 	%rd58, %rd21, %rd61;
	// begin inline asm
	ld.global.nc.u64 %rd57, [%rd58];
	// end inline asm
	// begin inline asm
	ld.global.nc.u32 %r65, [%rd59];
	// end inline asm
	add.s32 	%r24, %r65, -1;
	cvt.u32.u64 	%r66, %rd57;
	setp.eq.s32 	%p17, %r66, -1;
	setp.eq.s32 	%p18, %r24, 0;
	or.pred  	%p19, %p17, %p18;
	@%p19 bra 	$L__BB0_17;
	cvt.rn.f64.u32 	%fd8, %r24;
	add.s32 	%r68, %r16, %r66;
	shl.b32 	%r69, %r66, 5;
	add.s32 	%r70, %r69, %r95;
	add.f64 	%fd9, %fd1, %fd8;
	cvt.rzi.s32.f64 	%r71, %fd9;
	mul.wide.s32 	%rd62, %r68, 4;
	add.s64 	%rd63, %rd3, %rd62;
	ld.global.f32 	%f34, [%rd63];
	mul.wide.s32 	%rd64, %r70, 4;
	add.s64 	%rd65, %rd2, %rd64;
	ld.global.f32 	%f35, [%rd65];
	mul.f32 	%f36, %f34, %f35;
	mul.wide.s32 	%rd66, %r71, 4;
	add.s64 	%rd67, %rd1, %rd66;
	ld.global.f32 	%f37, [%rd67];
	fma.rn.f32 	%f57, %f36, %f37, %f57;
$L__BB0_17:
	add.s64 	%rd69, %rd58, 8;
	// begin inline asm
	ld.global.nc.u64 %rd68, [%rd69];
	// end inline asm
	add.s64 	%rd70, %rd59, 4;
	// begin inline asm
	ld.global.nc.u32 %r72, [%rd70];
	// end inline asm
	add.s32 	%r25, %r72, -1;
	cvt.u32.u64 	%r73, %rd68;
	setp.eq.s32 	%p20, %r73, -1;
	setp.eq.s32 	%p21, %r25, 0;
	or.pred  	%p22, %p20, %p21;
	@%p22 bra 	$L__BB0_19;
	cvt.rn.f64.u32 	%fd10, %r25;
	add.s32 	%r75, %r16, %r73;
	shl.b32 	%r76, %r73, 5;
	add.s32 	%r77, %r76, %r95;
	add.f64 	%fd11, %fd1, %fd10;
	cvt.rzi.s32.f64 	%r78, %fd11;
	mul.wide.s32 	%rd71, %r75, 4;
	add.s64 	%rd72, %rd3, %rd71;
	ld.global.f32 	%f38, [%rd72];
	mul.wide.s32 	%rd73, %r77, 4;
	add.s64 	%rd74, %rd2, %rd73;
	ld.global.f32 	%f39, [%rd74];
	mul.f32 	%f40, %f38, %f39;
	mul.wide.s32 	%rd75, %r78, 4;
	add.s64 	%rd76, %rd1, %rd75;
	ld.global.f32 	%f41, [%rd76];
	fma.rn.f32 	%f57, %f40, %f41, %f57;
$L__BB0_19:
	add.s64 	%rd78, %rd58, 16;
	// begin inline asm
	ld.global.nc.u64 %rd77, [%rd78];
	// end inline asm
	add.s64 	%rd79, %rd59, 8;
	// begin inline asm
	ld.global.nc.u32 %r79, [%rd79];
	// end inline asm
	add.s32 	%r26, %r79, -1;
	cvt.u32.u64 	%r80, %rd77;
	setp.eq.s32 	%p23, %r80, -1;
	setp.eq.s32 	%p24, %r26, 0;
	or.pred  	%p25, %p23, %p24;
	@%p25 bra 	$L__BB0_21;
	cvt.rn.f64.u32 	%fd12, %r26;
	add.s32 	%r82, %r16, %r80;
	shl.b32 	%r83, %r80, 5;
	add.s32 	%r84, %r83, %r95;
	add.f64 	%fd13, %fd1, %fd12;
	cvt.rzi.s32.f64 	%r85, %fd13;
	mul.wide.s32 	%rd80, %r82, 4;
	add.s64 	%rd81, %rd3, %rd80;
	ld.global.f32 	%f42, [%rd81];
	mul.wide.s32 	%rd82, %r84, 4;
	add.s64 	%rd83, %rd2, %rd82;
	ld.global.f32 	%f43, [%rd83];
	mul.f32 	%f44, %f42, %f43;
	mul.wide.s32 	%rd84, %r85, 4;
	add.s64 	%rd85, %rd1, %rd84;
	ld.global.f32 	%f45, [%rd85];
	fma.rn.f32 	%f57, %f44, %f45, %f57;
$L__BB0_21:
	add.s64 	%rd87, %rd58, 24;
	// begin inline asm
	ld.global.nc.u64 %rd86, [%rd87];
	// end inline asm
	add.s64 	%rd88, %rd59, 12;
	// begin inline asm
	ld.global.nc.u32 %r86, [%rd88];
	// end inline asm
	add.s32 	%r27, %r86, -1;
	cvt.u32.u64 	%r87, %rd86;
	setp.eq.s32 	%p26, %r87, -1;
	setp.eq.s32 	%p27, %r27, 0;
	or.pred  	%p28, %p26, %p27;
	@%p28 bra 	$L__BB0_23;
	cvt.rn.f64.u32 	%fd14, %r27;
	add.s32 	%r89, %r16, %r87;
	shl.b32 	%r90, %r87, 5;
	add.s32 	%r91, %r90, %r95;
	add.f64 	%fd15, %fd1, %fd14;
	cvt.rzi.s32.f64 	%r92, %fd15;
	mul.wide.s32 	%rd89, %r89, 4;
	add.s64 	%rd90, %rd3, %rd89;
	ld.global.f32 	%f46, [%rd90];
	mul.wide.s32 	%rd91, %r91, 4;
	add.s64 	%rd92, %rd2, %rd91;
	ld.global.f32 	%f47, [%rd92];
	mul.f32 	%f48, %f46, %f47;
	mul.wide.s32 	%rd93, %r92, 4;
	add.s64 	%rd94, %rd1, %rd93;
	ld.global.f32 	%f49, [%rd94];
	fma.rn.f32 	%f57, %f48, %f49, %f57;
$L__BB0_23:
	add.s32 	%r96, %r96, 4;
	add.s32 	%r97, %r97, 4;
	setp.ne.s32 	%p29, %r97, 0;
	@%p29 bra 	$L__BB0_15;
$L__BB0_24:
	add.s32 	%r93, %r16, %r2;
	mul.wide.s32 	%rd95, %r93, 4;
	add.s64 	%rd96, %rd6, %rd95;
	ld.global.f32 	%f50, [%rd96];
	mul.f32 	%f51, %f57, %f50;
	add.s32 	%r94, %r7, %r95;
	mul.wide.s32 	%rd97, %r94, 4;
	add.s64 	%rd98, %rd7, %rd97;
	st.global.f32 	[%rd98], %f51;
	add.s32 	%r95, %r95, %r8;
	setp.lt.s32 	%p30, %r95, %r3;
	@%p30 bra 	$L__BB0_3;
$L__BB0_25:
	ret;

}
	// .globl	K5
.visible .entry K5(
	.param .u64 .ptr .align 1 K5_param_0,
	.param .u64 .ptr .align 1 K5_param_1,
	.param .u64 .ptr .align 1 K5_param_2,
	.param .u64 .ptr .align 1 K5_param_3,
	.param .u64 .ptr .align 1 K5_param_4,
	.param .u64 .ptr .align 1 K5_param_5,
	.param .u64 .ptr .align 1 K5_param_6,
	.param .u64 .ptr .align 1 K5_param_7,
	.param .u32 K5_param_8,
	.param .u32 K5_param_9,
	.param .u32 K5_param_10,
	.param .u32 K5_param_11,
	.param .u32 K5_param_12
)
{
	.reg .pred 	%p<31>;
	.reg .b32 	%r<99>;
	.reg .b32 	%f<62>;
	.reg .b64 	%rd<99>;
	.reg .b64 	%fd<16>;

	ld.param.u64 	%rd22, [K5_param_0];
	ld.param.u64 	%rd23, [K5_param_1];
	ld.param.u64 	%rd17, [K5_param_2];
	ld.param.u64 	%rd24, [K5_param_3];
	ld.param.u64 	%rd18, [K5_param_4];
	ld.param.u64 	%rd19, [K5_param_5];
	ld.param.u64 	%rd20, [K5_param_6];
	ld.param.u64 	%rd21, [K5_param_7];
	ld.param.u32 	%r34, [K5_param_8];
	ld.param.u32 	%r31, [K5_param_9];
	ld.param.u32 	%r32, [K5_param_10];
	ld.param.u32 	%r33, [K5_param_11];
	ld.param.u32 	%r35, [K5_param_12];
	cvta.to.global.u64 	%rd1, %rd24;
	cvta.to.global.u64 	%rd2, %rd23;
	cvta.to.global.u64 	%rd3, %rd22;
	mov.u32 	%r36, %ctaid.x;
	mov.u32 	%r1, %tid.x;
	div.u32 	%r37, %r1, %r33;
	mad.lo.s32 	%r2, %r35, %r36, %r37;
	setp.ge.s32 	%p1, %r2, %r34;
	@%p1 bra 	$L__BB1_25;
	mul.lo.s32 	%r3, %r32, %r31;
	mul.wide.s32 	%rd27, %r2, 4;
	add.s64 	%rd25, %rd19, %rd27;
	// begin inline asm
	ld.global.nc.u32 %r38, [%rd25];
	// end inline asm
	add.s64 	%rd26, %rd25, 4;
	// begin inline asm
	ld.global.nc.u32 %r39, [%rd26];
	// end inline asm
	rem.u32 	%r95, %r1, %r33;
	setp.ge.s32 	%p2, %r95, %r3;
	@%p2 bra 	$L__BB1_25;
	shl.b32 	%r7, %r2, 5;
	mov.u32 	%r8, %ntid.x;
	sub.s32 	%r40, %r39, %r38;
	and.b32  	%r9, %r40, 3;
	mul.wide.s32 	%rd28, %r38, 8;
	add.s64 	%rd4, %rd21, %rd28;
	mul.wide.s32 	%rd29, %r38, 4;
	add.s64 	%rd5, %rd20, %rd29;
	add.s32 	%r10, %r38, 1;
	add.s32 	%r11, %r38, 2;
	add.s32 	%r12, %r38, 3;
	sub.s32 	%r13, %r38, %r39;
	neg.s32 	%r14, %r39;
	cvta.to.global.u64 	%rd6, %rd17;
	cvta.to.global.u64 	%rd7, %rd18;
$L__BB1_3:
	setp.ge.u32 	%p3, %r38, %r39;
	shr.s32 	%r41, %r95, 31;
	shr.u32 	%r42, %r41, 27;
	add.s32 	%r43, %r95, %r42;
	shr.s32 	%r16, %r43, 5;
	mov.f32 	%f57, 0f00000000;
	@%p3 bra 	$L__BB1_24;
	setp.eq.s32 	%p4, %r9, 0;
	cvt.rn.f64.s32 	%fd1, %r16;
	mov.f32 	%f57, 0f00000000;
	mov.u32 	%r96, %r38;
	@%p4 bra 	$L__BB1_13;
	// begin inline asm
	ld.global.nc.u64 %rd30, [%rd4];
	// end inline asm
	// begin inline asm
	ld.global.nc.u32 %r44, [%rd5];
	// end inline asm
	add.s32 	%r17, %r44, -1;
	cvt.u32.u64 	%r45, %rd30;
	setp.eq.s32 	%p5, %r45, -1;
	setp.eq.s32 	%p6, %r17, 0;
	mov.f32 	%f57, 0f00000000;
	or.pred  	%p7, %p5, %p6;
	@%p7 bra 	$L__BB1_7;
	cvt.rn.f64.u32 	%fd2, %r17;
	add.s32 	%r47, %r16, %r45;
	shl.b32 	%r48, %r45, 5;
	add.s32 	%r49, %r48, %r95;
	add.f64 	%fd3, %fd1, %fd2;
	cvt.rzi.s32.f64 	%r50, %fd3;
	mul.wide.s32 	%rd33, %r49, 4;
	add.s64 	%rd34, %rd3, %rd33;
	ld.global.f32 	%f22, [%rd34];
	mul.wide.s32 	%rd35, %r47, 4;
	add.s64 	%rd36, %rd2, %rd35;
	ld.global.f32 	%f23, [%rd36];
	mul.f32 	%f24, %f22, %f23;
	mul.wide.s32 	%rd37, %r50, 4;
	add.s64 	%rd38, %rd1, %rd37;
	ld.global.f32 	%f25, [%rd38];
	fma.rn.f32 	%f57, %f24, %f25, 0f00000000;
$L__BB1_7:
	setp.eq.s32 	%p8, %r9, 1;
	mov.u32 	%r96, %r10;
	@%p8 bra 	$L__BB1_13;
	add.s64 	%rd40, %rd4, 8;
	// begin inline asm
	ld.global.nc.u64 %rd39, [%rd40];
	// end inline asm
	add.s64 	%rd41, %rd5, 4;
	// begin inline asm
	ld.global.nc.u32 %r51, [%rd41];
	// end inline asm
	add.s32 	%r18, %r51, -1;
	cvt.u32.u64 	%r52, %rd39;
	setp.eq.s32 	%p9, %r52, -1;
	setp.eq.s32 	%p10, %r18, 0;
	or.pred  	%p11, %p9, %p10;
	@%p11 bra 	$L__BB1_10;
	cvt.rn.f64.u32 	%fd4, %r18;
	add.s32 	%r54, %r16, %r52;
	shl.b32 	%r55, %r52, 5;
	add.s32 	%r56, %r55, %r95;
	add.f64 	%fd5, %fd1, %fd4;
	cvt.rzi.s32.f64 	%r57, %fd5;
	mul.wide.s32 	%rd42, %r56, 4;
	add.s64 	%rd43, %rd3, %rd42;
	ld.global.f32 	%f26, [%rd43];
	mul.wide.s32 	%rd44, %r54, 4;
	add.s64 	%rd45, %rd2, %rd44;
	ld.global.f32 	%f27, [%rd45];
	mul.f32 	%f28, %f26, %f27;
	mul.wide.s32 	%rd46, %r57, 4;
	add.s64 	%rd47, %rd1, %rd46;
	ld.global.f32 	%f29, [%rd47];
	fma.rn.f32 	%f57, %f28, %f29, %f57;
$L__BB1_10:
	setp.eq.s32 	%p12, %r9, 2;
	mov.u32 	%r96, %r11;
	@%p12 bra 	$L__BB1_13;
	add.s64 	%rd49, %rd4, 16;
	// begin inline asm
	ld.global.nc.u64 %rd48, [%rd49];
	// end inline asm
	add.s64 	%rd50, %rd5, 8;
	// begin inline asm
	ld.global.nc.u32 %r58, [%rd50];
	// end inline asm
	add.s32 	%r19, %r58, -1;
	cvt.u32.u64 	%r59, %rd48;
	setp.eq.s32 	%p13, %r59, -1;
	setp.eq.s32 	%p14, %r19, 0;
	or.pred  	%p15, %p13, %p14;
	mov.u32 	%r96, %r12;
	@%p15 bra 	$L__BB1_13;
	cvt.rn.f64.u32 	%fd6, %r19;
	add.s32 	%r61, %r16, %r59;
	shl.b32 	%r62, %r59, 5;
	add.s32 	%r63, %r62, %r95;
	add.f64 	%fd7, %fd1, %fd6;
	cvt.rzi.s32.f64 	%r64, %fd7;
	mul.wide.s32 	%rd51, %r63, 4;
	add.s64 	%rd52, %rd3, %rd51;
	ld.global.f32 	%f30, [%rd52];
	mul.wide.s32 	%rd53, %r61, 4;
	add.s64 	%rd54, %rd2, %rd53;
	ld.global.f32 	%f31, [%rd54];
	mul.f32 	%f32, %f30, %f31;
	mul.wide.s32 	%rd55, %r64, 4;
	add.s64 	%rd56, %rd1, %rd55;
	ld.global.f32 	%f33, [%rd56];
	fma.rn.f32 	%f57, %f32, %f33, %f57;
	mov.u32 	%r96, %r12;
$L__BB1_13:
	setp.gt.u32 	%p16, %r13, -4;
	@%p16 bra 	$L__BB1_24;
	add.s32 	%r97, %r14, %r96;
$L__BB1_15:
	mul.wide.s32 	%rd60, %r96, 4;
	add.s64 	%rd59, %rd20, %rd60;
	mul.wide.s32 	%rd61, %r96, 8;
	add.s64 	%rd58, %rd21, %rd61;
	// begin inline asm
	ld.global.nc.u64 %rd57, [%rd58];
	// end inline asm
	// begin inline asm
	ld.global.nc.u32 %r65, [%rd59];
	// end inline asm
	add.s32 	%r24, %r65, -1;
	cvt.u32.u64 	%r66, %rd57;
	setp.eq.s32 	%p17, %r66, -1;
	setp.eq.s32 	%p18, %r24, 0;
	or.pred  	%p19, %p17, %p18;
	@%p19 bra 	$L__BB1_17;
	cvt.rn.f64.u32 	%fd8, %r24;
	add.s32 	%r68, %r16, %r66;
	shl.b32 	%r69, %r66, 5;
	add.s32 	%r70, %r69, %r95;
	add.f64 	%fd9, %fd1, %fd8;
	cvt.rzi.s32.f64 	%r71, %fd9;
	mul.wide.s32 	%rd62, %r70, 4;
	add.s64 	%rd63, %rd3, %rd62;
	ld.global.f32 	%f34, [%rd63];
	mul.wide.s32 	%rd64, %r68, 4;
	add.s64 	%rd65, %rd2, %rd64;
	ld.global.f32 	%f35, [%rd65];
	mul.f32 	%f36, %f34, %f35;
	mul.wide.s32 	%rd66, %r71, 4;
	add.s64 	%rd67, %rd1, %rd66;
	ld.global.f32 	%f37, [%rd67];
	fma.rn.f32 	%f57, %f36, %f37, %f57;
$L__BB1_17:
	add.s64 	%rd69, %rd58, 8;
	// begin inline asm
	ld.global.nc.u64 %rd68, [%rd69];
	// end inline asm
	add.s64 	%rd70, %rd59, 4;
	// begin inline asm
	ld.global.nc.u32 %r72, [%rd70];
	// end inline asm
	add.s32 	%r25, %r72, -1;
	cvt.u32.u64 	%r73, %rd68;
	setp.eq.s32 	%p20, %r73, -1;
	setp.eq.s32 	%p21, %r25, 0;
	or.pred  	%p22, %p20, %p21;
	@%p22 bra 	$L__BB1_19;
	cvt.rn.f64.u32 	%fd10, %r25;
	add.s32 	%r75, %r16, %r73;
	shl.b32 	%r76, %r73, 5;
	add.s32 	%r77, %r76, %r95;
	add.f64 	%fd11, %fd1, %fd10;
	cvt.rzi.s32.f64 	%r78, %fd11;
	mul.wide.s32 	%rd71, %r77, 4;
	add.s64 	%rd72, %rd3, %rd71;
	ld.global.f32 	%f38, [%rd72];
	mul.wide.s32 	%rd73, %r75, 4;
	add.s64 	%rd74, %rd2, %rd73;
	ld.global.f32 	%f39, [%rd74];
	mul.f32 	%f40, %f38, %f39;
	mul.wide.s32 	%rd75, %r78, 4;
	add.s64 	%rd76, %rd1, %rd75;
	ld.global.f32 	%f41, [%rd76];
	fma.rn.f32 	%f57, %f40, %f41, %f57;
$L__BB1_19:
	add.s64 	%rd78, %rd58, 16;
	// begin inline asm
	ld.global.nc.u64 %rd77, [%rd78];
	// end inline asm
	add.s64 	%rd79, %rd59, 8;
	// begin inline asm
	ld.global.nc.u32 %r79, [%rd79];
	// end inline asm
	add.s32 	%r26, %r79, -1;
	cvt.u32.u64 	%r80, %rd77;
	setp.eq.s32 	%p23, %r80, -1;
	setp.eq.s32 	%p24, %r26, 0;
	or.pred  	%p25, %p23, %p24;
	@%p25 bra 	$L__BB1_21;
	cvt.rn.f64.u32 	%fd12, %r26;
	add.s32 	%r82, %r16, %r80;
	shl.b32 	%r83, %r80, 5;
	add.s32 	%r84, %r83, %r95;
	add.f64 	%fd13, %fd1, %fd12;
	cvt.rzi.s32.f64 	%r85, %fd13;
	mul.wide.s32 	%rd80, %r84, 4;
	add.s64 	%rd81, %rd3, %rd80;
	ld.global.f32 	%f42, [%rd81];
	mul.wide.s32 	%rd82, %r82, 4;
	add.s64 	%rd83, %rd2, %rd82;
	ld.global.f32 	%f43, [%rd83];
	mul.f32 	%f44, %f42, %f43;
	mul.wide.s32 	%rd84, %r85, 4;
	add.s64 	%rd85, %rd1, %rd84;
	ld.global.f32 	%f45, [%rd85];
	fma.rn.f32 	%f57, %f44, %f45, %f57;
$L__BB1_21:
	add.s64 	%rd87, %rd58, 24;
	// begin inline asm
	ld.global.nc.u64 %rd86, [%rd87];
	// end inline asm
	add.s64 	%rd88, %rd59, 12;
	// begin inline asm
	ld.global.nc.u32 %r86, [%rd88];
	// end inline asm
	add.s32 	%r27, %r86, -1;
	cvt.u32.u64 	%r87, %rd86;
	setp.eq.s32 	%p26, %r87, -1;
	setp.eq.s32 	%p27, %r27, 0;
	or.pred  	%p28, %p26, %p27;
	@%p28 bra 	$L__BB1_23;
	cvt.rn.f64.u32 	%fd14, %r27;
	add.s32 	%r89, %r16, %r87;
	shl.b32 	%r90, %r87, 5;
	add.s32 	%r91, %r90, %r95;
	add.f64 	%fd15, %fd1, %fd14;
	cvt.rzi.s32.f64 	%r92, %fd15;
	mul.wide.s32 	%rd89, %r91, 4;
	add.s64 	%rd90, %rd3, %rd89;
	ld.global.f32 	%f46, [%rd90];
	mul.wide.s32 	%rd91, %r89, 4;
	add.s64 	%rd92, %rd2, %rd91;
	ld.global.f32 	%f47, [%rd92];
	mul.f32 	%f48, %f46, %f47;
	mul.wide.s32 	%rd93, %r92, 4;
	add.s64 	%rd94, %rd1, %rd93;
	ld.global.f32 	%f49, [%rd94];
	fma.rn.f32 	%f57, %f48, %f49, %f57;
$L__BB1_23:
	add.s32 	%r96, %r96, 4;
	add.s32 	%r97, %r97, 4;
	setp.ne.s32 	%p29, %r97, 0;
	@%p29 bra 	$L__BB1_15;
$L__BB1_24:
	add.s32 	%r93, %r16, %r2;
	mul.wide.s32 	%rd95, %r93, 4;
	add.s64 	%rd96, %rd6, %rd95;
	ld.global.f32 	%f50, [%rd96];
	mul.f32 	%f51, %f57, %f50;
	add.s32 	%r94, %r7, %r95;
	mul.wide.s32 	%rd97, %r94, 4;
	add.s64 	%rd98, %rd7, %rd97;
	st.global.f32 	[%rd98], %f51;
	add.s32 	%r95, %r95, %r8;
	setp.lt.s32 	%p30, %r95, %r3;
	@%p30 bra 	$L__BB1_3;
$L__BB1_25:
	ret;

}


// ===== COMPILED SASS (sm_100) =====

	.target	sm_100

	.elftype	@"ET_EXEC"


//--------------------- .note.nv.tkinfo           --------------------------
	.section	.note.nv.tkinfo,"",@"SHT_NOTE"
	.sectionflags	@"SHF_NOTE_NV_TKINFO"
	.tkinfo
        /*0018*/ 	.word	0x00000002
        /*0030*/ 	.string	""
        /*0030*/ 	.string	"ptxas"
        /*0030*/ 	.string	"Cuda compilation tools, release 13.0, V13.0.88"
        /*0030*/ 	.string	"Build cuda_13.0.r13.0/compiler.36424714_0"
        /*0030*/ 	.string	"-arch sm_100 -m 64 "



//--------------------- .note.nv.cuinfo           --------------------------
	.section	.note.nv.cuinfo,"",@"SHT_NOTE"
	.sectionflags	@"SHF_NOTE_NV_CUINFO"
        /*0018*/ 	.short	0x0002
        /*001a*/ 	.short	0x0064
        /*001c*/ 	.short	0x0082
	.zero		2


//--------------------- .nv.info                  --------------------------
	.section	.nv.info,"",@"SHT_CUDA_INFO"
	.align	4


	//----- nvinfo : EIATTR_REGCOUNT
	.align		4
        /*0000*/ 	.byte	0x04, 0x2f
        /*0002*/ 	.short	(.L_1 - .L_0)
	.align		4
.L_0:
        /*0004*/ 	.word	index@(K4)
        /*0008*/ 	.word	0x00000020


	//----- nvinfo : EIATTR_FRAME_SIZE
	.align		4
.L_1:
        /*000c*/ 	.byte	0x04, 0x11
        /*000e*/ 	.short	(.L_3 - .L_2)
	.align		4
.L_2:
        /*0010*/ 	.word	index@(K4)
        /*0014*/ 	.word	0x00000000


	//----- nvinfo : EIATTR_REGCOUNT
	.align		4
.L_3:
        /*0018*/ 	.byte	0x04, 0x2f
        /*001a*/ 	.short	(.L_5 - .L_4)
	.align		4
.L_4:
        /*001c*/ 	.word	index@(K5)
        /*0020*/ 	.word	0x00000020


	//----- nvinfo : EIATTR_FRAME_SIZE
	.align		4
.L_5:
        /*0024*/ 	.byte	0x04, 0x11
        /*0026*/ 	.short	(.L_7 - .L_6)
	.align		4
.L_6:
        /*0028*/ 	.word	index@(K5)
        /*002c*/ 	.word	0x00000000


	//----- nvinfo : EIATTR_MIN_STACK_SIZE
	.align		4
.L_7:
        /*0030*/ 	.byte	0x04, 0x12
        /*0032*/ 	.short	(.L_9 - .L_8)
	.align		4
.L_8:
        /*0034*/ 	.word	index@(K5)
        /*0038*/ 	.word	0x00000000


	//----- nvinfo : EIATTR_MIN_STACK_SIZE
	.align		4
.L_9:
        /*003c*/ 	.byte	0x04, 0x12
        /*003e*/ 	.short	(.L_11 - .L_10)
	.align		4
.L_10:
        /*0040*/ 	.word	index@(K4)
        /*0044*/ 	.word	0x00000000
.L_11:


//--------------------- .nv.compat                --------------------------
	.section	.nv.compat,"",@"SHT_CUDA_COMPAT_INFO"
	.align	4
        /*0000*/ 	.byte	0x02, 0x09, 0x00, 0x00, 0x02, 0x02, 0x01, 0x00, 0x02, 0x05, 0x05, 0x00, 0x03, 0x07, 0x01, 0x01
        /*0010*/ 	.byte	0x02, 0x03, 0x00, 0x00, 0x02, 0x06, 0x01, 0x00, 0x04, 0x0b, 0x08, 0x00, 0x01, 0x00, 0x00, 0x00
        /*0020*/ 	.byte	0x00, 0x00, 0x00, 0x00


//--------------------- .nv.info.K5               --------------------------
	.section	.nv.info.K5,"",@"SHT_CUDA_INFO"
	.sectionflags	@""
	.align	4


	//----- nvinfo : EIATTR_CUDA_API_VERSION
	.align		4
        /*0000*/ 	.byte	0x04, 0x37
        /*0002*/ 	.short	(.L_13 - .L_12)
.L_12:
        /*0004*/ 	.word	0x00000082


	//----- nvinfo : EIATTR_KPARAM_INFO
	.align		4
.L_13:
        /*0008*/ 	.byte	0x04, 0x17
        /*000a*/ 	.short	(.L_15 - .L_14)
.L_14:
        /*000c*/ 	.word	0x00000000
        /*0010*/ 	.short	0x000c
        /*0012*/ 	.short	0x0050
        /*0014*/ 	.byte	0x00, 0xf0, 0x11, 0x00


	//----- nvinfo : EIATTR_KPARAM_INFO
	.align		4
.L_15:
        /*0018*/ 	.byte	0x04, 0x17
        /*001a*/ 	.short	(.L_17 - .L_16)
.L_16:
        /*001c*/ 	.word	0x00000000
        /*0020*/ 	.short	0x000b
        /*0022*/ 	.short	0x004c
        /*0024*/ 	.byte	0x00, 0xf0, 0x11, 0x00


	//----- nvinfo : EIATTR_KPARAM_INFO
	.align		4
.L_17:
        /*0028*/ 	.byte	0x04, 0x17
        /*002a*/ 	.short	(.L_19 - .L_18)
.L_18:
        /*002c*/ 	.word	0x00000000
        /*0030*/ 	.short	0x000a
        /*0032*/ 	.short	0x0048
        /*0034*/ 	.byte	0x00, 0xf0, 0x11, 0x00


	//----- nvinfo : EIATTR_KPARAM_INFO
	.align		4
.L_19:
        /*0038*/ 	.byte	0x04, 0x17
        /*003a*/ 	.short	(.L_21 - .L_20)
.L_20:
        /*003c*/ 	.word	0x00000000
        /*0040*/ 	.short	0x0009
        /*0042*/ 	.short	0x0044
        /*0044*/ 	.byte	0x00, 0xf0, 0x11, 0x00


	//----- nvinfo : EIATTR_KPARAM_INFO
	.align		4
.L_21:
        /*0048*/ 	.byte	0x04, 0x17
        /*004a*/ 	.short	(.L_23 - .L_22)
.L_22:
        /*004c*/ 	.word	0x00000000
        /*0050*/ 	.short	0x0008
        /*0052*/ 	.short	0x0040
        /*0054*/ 	.byte	0x00, 0xf0, 0x11, 0x00


	//----- nvinfo : EIATTR_KPARAM_INFO
	.align		4
.L_23:
        /*0058*/ 	.byte	0x04, 0x17
        /*005a*/ 	.short	(.L_25 - .L_24)
.L_24:
        /*005c*/ 	.word	0x00000000
        /*0060*/ 	.short	0x0007
        /*0062*/ 	.short	0x0038
        /*0064*/ 	.byte	0x00, 0xf5, 0x21, 0x00


	//----- nvinfo : EIATTR_KPARAM_INFO
	.align		4
.L_25:
        /*0068*/ 	.byte	0x04, 0x17
        /*006a*/ 	.short	(.L_27 - .L_26)
.L_26:
        /*006c*/ 	.word	0x00000000
        /*0070*/ 	.short	0x0006
        /*0072*/ 	.short	0x0030
        /*0074*/ 	.byte	0x00, 0xf5, 0x21, 0x00


	//----- nvinfo : EIATTR_KPARAM_INFO
	.align		4
.L_27:
        /*0078*/ 	.byte	0x04, 0x17
        /*007a*/ 	.short	(.L_29 - .L_28)
.L_28:
        /*007c*/ 	.word	0x00000000
        /*0080*/ 	.short	0x0005
        /*0082*/ 	.short	0x0028
        /*0084*/ 	.byte	0x00, 0xf5, 0x21, 0x00


	//----- nvinfo : EIATTR_KPARAM_INFO
	.align		4
.L_29:
        /*0088*/ 	.byte	0x04, 0x17
        /*008a*/ 	.short	(.L_31 - .L_30)
.L_30:
        /*008c*/ 	.word	0x00000000
        /*0090*/ 	.short	0x0004
        /*0092*/ 	.short	0x0020
        /*0094*/ 	.byte	0x00, 0xf5, 0x21, 0x00


	//----- nvinfo : EIATTR_KPARAM_INFO
	.align		4
.L_31:
        /*0098*/ 	.byte	0x04, 0x17
        /*009a*/ 	.short	(.L_33 - .L_32)
.L_32:
        /*009c*/ 	.word	0x00000000
        /*00a0*/ 	.short	0x0003
        /*00a2*/ 	.short	0x0018
        /*00a4*/ 	.byte	0x00, 0xf5, 0x21, 0x00


	//----- nvinfo : EIATTR_KPARAM_INFO
	.align		4
.L_33:
        /*00a8*/ 	.byte	0x04, 0x17
        /*00aa*/ 	.short	(.L_35 - .L_34)
.L_34:
        /*00ac*/ 	.word	0x00000000
        /*00b0*/ 	.short	0x0002
        /*00b2*/ 	.short	0x0010
        /*00b4*/ 	.byte	0x00, 0xf5, 0x21, 0x00


	//----- nvinfo : EIATTR_KPARAM_INFO
	.align		4
.L_35:
        /*00b8*/ 	.byte	0x04, 0x17
        /*00ba*/ 	.short	(.L_37 - .L_36)
.L_36:
        /*00bc*/ 	.word	0x00000000
        /*00c0*/ 	.short	0x0001
        /*00c2*/ 	.short	0x0008
        /*00c4*/ 	.byte	0x00, 0xf5, 0x21, 0x00


	//----- nvinfo : EIATTR_KPARAM_INFO
	.align		4
.L_37:
        /*00c8*/ 	.byte	0x04, 0x17
        /*00ca*/ 	.short	(.L_39 - .L_38)
.L_38:
        /*00cc*/ 	.word	0x00000000
        /*00d0*/ 	.short	0x0000
        /*00d2*/ 	.short	0x0000
        /*00d4*/ 	.byte	0x00, 0xf5, 0x21, 0x00


	//----- nvinfo : EIATTR_SPARSE_MMA_MASK
	.align		4
.L_39:
        /*00d8*/ 	.byte	0x03, 0x50
        /*00da*/ 	.short	0x0000


	//----- nvinfo : EIATTR_MAXREG_COUNT
	.align		4
        /*00dc*/ 	.byte	0x03, 0x1b
        /*00de*/ 	.short	0x00ff


	//----- nvinfo : EIATTR_MERCURY_ISA_VERSION
	.align		4
        /*00e0*/ 	.byte	0x03, 0x5f
        /*00e2*/ 	.short	0x0101


	//----- nvinfo : EIATTR_VRC_CTA_INIT_COUNT
	.align		4
        /*00e4*/ 	.byte	0x02, 0x4a
	.zero		1
	.zero		1


	//----- nvinfo : EIATTR_EXIT_INSTR_OFFSETS
	.align		4
        /*00e8*/ 	.byte	0x04, 0x1c
        /*00ea*/ 	.short	(.L_41 - .L_40)


	//   ....[0]....
.L_40:
        /*00ec*/ 	.word	0x000001b0


	//   ....[1]....
        /*00f0*/ 	.word	0x00000220


	//   ....[2]....
        /*00f4*/ 	.word	0x00000fc0


	//----- nvinfo : EIATTR_CRS_STACK_SIZE
	.align		4
.L_41:
        /*00f8*/ 	.byte	0x04, 0x1e
        /*00fa*/ 	.short	(.L_43 - .L_42)
.L_42:
        /*00fc*/ 	.word	0x00000000


	//----- nvinfo : EIATTR_CBANK_PARAM_SIZE
	.align		4
.L_43:
        /*0100*/ 	.byte	0x03, 0x19
        /*0102*/ 	.short	0x0054


	//----- nvinfo : EIATTR_PARAM_CBANK
	.align		4
        /*0104*/ 	.byte	0x04, 0x0a
        /*0106*/ 	.short	(.L_45 - .L_44)
	.align		4
.L_44:
        /*0108*/ 	.word	index@(.nv.constant0.K5)
        /*010c*/ 	.short	0x0380
        /*010e*/ 	.short	0x0054


	//----- nvinfo : EIATTR_SW_WAR
	.align		4
.L_45:
        /*0110*/ 	.byte	0x04, 0x36
        /*0112*/ 	.short	(.L_47 - .L_46)
.L_46:
        /*0114*/ 	.word	0x00000008
.L_47:


//--------------------- .nv.info.K4               --------------------------
	.section	.nv.info.K4,"",@"SHT_CUDA_INFO"
	.sectionflags	@""
	.align	4


	//----- nvinfo : EIATTR_CUDA_API_VERSION
	.align		4
        /*0000*/ 	.byte	0x04, 0x37
        /*0002*/ 	.short	(.L_49 - .L_48)
.L_48:
        /*0004*/ 	.word	0x00000082


	//----- nvinfo : EIATTR_KPARAM_INFO
	.align		4
.L_49:
        /*0008*/ 	.byte	0x04, 0x17
        /*000a*/ 	.short	(.L_51 - .L_50)
.L_50:
        /*000c*/ 	.word	0x00000000
        /*0010*/ 	.short	0x000c
        /*0012*/ 	.short	0x0050
        /*0014*/ 	.byte	0x00, 0xf0, 0x11, 0x00


	//----- nvinfo : EIATTR_KPARAM_INFO
	.align		4
.L_51:
        /*0018*/ 	.byte	0x04, 0x17
        /*001a*/ 	.short	(.L_53 - .L_52)
.L_52:
        /*001c*/ 	.word	0x00000000
        /*0020*/ 	.short	0x000b
        /*0022*/ 	.short	0x004c
        /*0024*/ 	.byte	0x00, 0xf0, 0x11, 0x00


	//----- nvinfo : EIATTR_KPARAM_INFO
	.align		4
.L_53:
        /*0028*/ 	.byte	0x04, 0x17
        /*002a*/ 	.short	(.L_55 - .L_54)
.L_54:
        /*002c*/ 	.word	0x00000000
        /*0030*/ 	.short	0x000a
        /*0032*/ 	.short	0x0048
        /*0034*/ 	.byte	0x00, 0xf0, 0x11, 0x00


	//----- nvinfo : EIATTR_KPARAM_INFO
	.align		4
.L_55:
        /*0038*/ 	.byte	0x04, 0x17
        /*003a*/ 	.short	(.L_57 - .L_56)
.L_56:
        /*003c*/ 	.word	0x00000000
        /*0040*/ 	.short	0x0009
        /*0042*/ 	.short	0x0044
        /*0044*/ 	.byte	0x00, 0xf0, 0x11, 0x00


	//----- nvinfo : EIATTR_KPARAM_INFO
	.align		4
.L_57:
        /*0048*/ 	.byte	0x04, 0x17
        /*004a*/ 	.short	(.L_59 - .L_58)
.L_58:
        /*004c*/ 	.word	0x00000000
        /*0050*/ 	.short	0x0008
        /*0052*/ 	.short	0x0040
        /*0054*/ 	.byte	0x00, 0xf0, 0x11, 0x00


	//----- nvinfo : EIATTR_KPARAM_INFO
	.align		4
.L_59:
        /*0058*/ 	.byte	0x04, 0x17
        /*005a*/ 	.short	(.L_61 - .L_60)
.L_60:
        /*005c*/ 	.word	0x00000000
        /*0060*/ 	.short	0x0007
        /*0062*/ 	.short	0x0038
        /*0064*/ 	.byte	0x00, 0xf5, 0x21, 0x00


	//----- nvinfo : EIATTR_KPARAM_INFO
	.align		4
.L_61:
        /*0068*/ 	.byte	0x04, 0x17
        /*006a*/ 	.short	(.L_63 - .L_62)
.L_62:
        /*006c*/ 	.word	0x00000000
        /*0070*/ 	.short	0x0006
        /*0072*/ 	.short	0x0030
        /*0074*/ 	.byte	0x00, 0xf5, 0x21, 0x00


	//----- nvinfo : EIATTR_KPARAM_INFO
	.align		4
.L_63:
        /*0078*/ 	.byte	0x04, 0x17
        /*007a*/ 	.short	(.L_65 - .L_64)
.L_64:
        /*007c*/ 	.word	0x00000000
        /*0080*/ 	.short	0x0005
        /*0082*/ 	.short	0x0028
        /*0084*/ 	.byte	0x00, 0xf5, 0x21, 0x00


	//----- nvinfo : EIATTR_KPARAM_INFO
	.align		4
.L_65:
        /*0088*/ 	.byte	0x04, 0x17
        /*008a*/ 	.short	(.L_67 - .L_66)
.L_66:
        /*008c*/ 	.word	0x00000000
        /*0090*/ 	.short	0x0004
        /*0092*/ 	.short	0x0020
        /*0094*/ 	.byte	0x00, 0xf5, 0x21, 0x00


	//----- nvinfo : EIATTR_KPARAM_INFO
	.align		4
.L_67:
        /*0098*/ 	.byte	0x04, 0x17
        /*009a*/ 	.short	(.L_69 - .L_68)
.L_68:
        /*009c*/ 	.word	0x00000000
        /*00a0*/ 	.short	0x0003
        /*00a2*/ 	.short	0x0018
        /*00a4*/ 	.byte	0x00, 0xf5, 0x21, 0x00


	//----- nvinfo : EIATTR_KPARAM_INFO
	.align		4
.L_69:
        /*00a8*/ 	.byte	0x04, 0x17
        /*00aa*/ 	.short	(.L_71 - .L_70)
.L_70:
        /*00ac*/ 	.word	0x00000000
        /*00b0*/ 	.short	0x0002
        /*00b2*/ 	.short	0x0010
        /*00b4*/ 	.byte	0x00, 0xf5, 0x21, 0x00


	//----- nvinfo : EIATTR_KPARAM_INFO
	.align		4
.L_71:
        /*00b8*/ 	.byte	0x04, 0x17
        /*00ba*/ 	.short	(.L_73 - .L_72)
.L_72:
        /*00bc*/ 	.word	0x00000000
        /*00c0*/ 	.short	0x0001
        /*00c2*/ 	.short	0x0008
        /*00c4*/ 	.byte	0x00, 0xf5, 0x21, 0x00


	//----- nvinfo : EIATTR_KPARAM_INFO
	.align		4
.L_73:
        /*00c8*/ 	.byte	0x04, 0x17
        /*00ca*/ 	.short	(.L_75 - .L_74)
.L_74:
        /*00cc*/ 	.word	0x00000000
        /*00d0*/ 	.short	0x0000
        /*00d2*/ 	.short	0x0000
        /*00d4*/ 	.byte	0x00, 0xf5, 0x21, 0x00


	//----- nvinfo : EIATTR_SPARSE_MMA_MASK
	.align		4
.L_75:
        /*00d8*/ 	.byte	0x03, 0x50
        /*00da*/ 	.short	0x0000


	//----- nvinfo : EIATTR_MAXREG_COUNT
	.align		4
        /*00dc*/ 	.byte	0x03, 0x1b
        /*00de*/ 	.short	0x00ff


	//----- nvinfo : EIATTR_MERCURY_ISA_VERSION
	.align		4
        /*00e0*/ 	.byte	0x03, 0x5f
        /*00e2*/ 	.short	0x0101


	//----- nvinfo : EIATTR_VRC_CTA_INIT_COUNT
	.align		4
        /*00e4*/ 	.byte	0x02, 0x4a
	.zero		1
	.zero		1


	//----- nvinfo : EIATTR_EXIT_INSTR_OFFSETS
	.align		4
        /*00e8*/ 	.byte	0x04, 0x1c
        /*00ea*/ 	.short	(.L_77 - .L_76)


	//   ....[0]....
.L_76:
        /*00ec*/ 	.word	0x000001b0


	//   ....[1]....
        /*00f0*/ 	.word	0x00000220


	//   ....[2]....
        /*00f4*/ 	.word	0x00000fc0


	//----- nvinfo : EIATTR_CRS_STACK_SIZE
	.align		4
.L_77:
        /*00f8*/ 	.byte	0x04, 0x1e
        /*00fa*/ 	.short	(.L_79 - .L_78)
.L_78:
        /*00fc*/ 	.word	0x00000000


	//----- nvinfo : EIATTR_CBANK_PARAM_SIZE
	.align		4
.L_79:
        /*0100*/ 	.byte	0x03, 0x19
        /*0102*/ 	.short	0x0054


	//----- nvinfo : EIATTR_PARAM_CBANK
	.align		4
        /*0104*/ 	.byte	0x04, 0x0a
        /*0106*/ 	.short	(.L_81 - .L_80)
	.align		4
.L_80:
        /*0108*/ 	.word	index@(.nv.constant0.K4)
        /*010c*/ 	.short	0x0380
        /*010e*/ 	.short	0x0054


	//----- nvinfo : EIATTR_SW_WAR
	.align		4
.L_81:
        /*0110*/ 	.byte	0x04, 0x36
        /*0112*/ 	.short	(.L_83 - .L_82)
.L_82:
        /*0114*/ 	.word	0x00000008
.L_83:


//--------------------- .nv.callgraph             --------------------------
	.section	.nv.callgraph,"",@"SHT_CUDA_CALLGRAPH"
	.align	4
	.sectionentsize	8
	.align		4
        /*0000*/ 	.word	0x00000000
	.align		4
        /*0004*/ 	.word	0xffffffff
	.align		4
        /*0008*/ 	.word	0x00000000
	.align		4
        /*000c*/ 	.word	0xfffffffe
	.align		4
        /*0010*/ 	.word	0x00000000
	.align		4
        /*0014*/ 	.word	0xfffffffd
	.align		4
        /*0018*/ 	.word	0x00000000
	.align		4
        /*001c*/ 	.word	0xfffffffc


//--------------------- .text.K5                  --------------------------
	.section	.text.K5,"ax",@progbits
	.align	128
        .global         K5
        .type           K5,@function
        .size           K5,(.L_x_22 - K5)
        .other          K5,@"STO_CUDA_ENTRY STV_DEFAULT"
K5:
.text.K5:
[----:B------:R-:W-:Y:S01]  /*0000*/  LDC R1, c[0x0][0x37c] ;  /* 0x0000df00ff017b82 */ /* 0x000fe20000000800 */
[----:B------:R-:W0:Y:S01]  /*0010*/  LDCU UR6, c[0x0][0x3cc] ;  /* 0x00007980ff0677ac */ /* 0x000e220008000800 */
[----:B------:R-:W1:Y:S06]  /*0020*/  S2R R4, SR_TID.X ;  /* 0x0000000000047919 */ /* 0x000e6c0000002100 */
[----:B------:R-:W2:Y:S01]  /*0030*/  S2UR UR4, SR_CTAID.X ;  /* 0x00000000000479c3 */ /* 0x000ea20000002500 */
[----:B------:R-:W3:Y:S07]  /*0040*/  LDCU UR5, c[0x0][0x3c0] ;  /* 0x00007800ff0577ac */ /* 0x000eee0008000800 */
[----:B------:R-:W2:Y:S01]  /*0050*/  LDC R7, c[0x0][0x3d0] ;  /* 0x0000f400ff077b82 */ /* 0x000ea20000000800 */
[----:B0-----:R-:W0:Y:S08]  /*0060*/  I2F.U32.RP R0, UR6 ;  /* 0x0000000600007d06 */ /* 0x001e300008209000 */
[----:B0-----:R-:W0:Y:S02]  /*0070*/  MUFU.RCP R0, R0 ;  /* 0x0000000000007308 */ /* 0x001e240000001000 */
[----:B0-----:R-:W-:-:S06]  /*0080*/  IADD3 R2, PT, PT, R0, 0xffffffe, RZ ;  /* 0x0ffffffe00027810 */ /* 0x001fcc0007ffe0ff */
[----:B------:R0:W4:Y:S02]  /*0090*/  F2I.FTZ.U32.TRUNC.NTZ R3, R2 ;  /* 0x0000000200037305 */ /* 0x000124000021f000 */
[----:B0-----:R-:W-:Y:S01]  /*00a0*/  IMAD.MOV.U32 R2, RZ, RZ, RZ ;  /* 0x000000ffff027224 */ /* 0x001fe200078e00ff */
[----:B----4-:R-:W-:-:S05]  /*00b0*/  IADD3 R5, PT, PT, RZ, -R3, RZ ;  /* 0x80000003ff057210 */ /* 0x010fca0007ffe0ff */
[----:B------:R-:W-:-:S04]  /*00c0*/  IMAD R5, R5, UR6, RZ ;  /* 0x0000000605057c24 */ /* 0x000fc8000f8e02ff */
[----:B------:R-:W-:-:S06]  /*00d0*/  IMAD.HI.U32 R3, R3, R5, R2 ;  /* 0x0000000503037227 */ /* 0x000fcc00078e0002 */
[----:B-1----:R-:W-:-:S05]  /*00e0*/  IMAD.HI.U32 R3, R3, R4, RZ ;  /* 0x0000000403037227 */ /* 0x002fca00078e00ff */
[----:B------:R-:W-:-:S05]  /*00f0*/  IADD3 R5, PT, PT, -R3, RZ, RZ ;  /* 0x000000ff03057210 */ /* 0x000fca0007ffe1ff */
[----:B------:R-:W-:Y:S01]  /*0100*/  IMAD R4, R5, UR6, R4 ;  /* 0x0000000605047c24 */ /* 0x000fe2000f8e0204 */
[----:B------:R-:W-:-:S04]  /*0110*/  LOP3.LUT R5, RZ, UR6, RZ, 0x33, !PT ;  /* 0x00000006ff057c12 */ /* 0x000fc8000f8e33ff */
[----:B------:R-:W-:-:S13]  /*0120*/  ISETP.GE.U32.AND P0, PT, R4, UR6, PT ;  /* 0x0000000604007c0c */ /* 0x000fda000bf06070 */
[----:B------:R-:W-:Y:S01]  /*0130*/  @P0 VIADD R4, R4, -UR6 ;  /* 0x8000000604040c36 */ /* 0x000fe20008000000 */
[----:B------:R-:W-:Y:S02]  /*0140*/  @P0 IADD3 R3, PT, PT, R3, 0x1, RZ ;  /* 0x0000000103030810 */ /* 0x000fe40007ffe0ff */
[----:B------:R-:W-:Y:S02]  /*0150*/  ISETP.NE.U32.AND P0, PT, RZ, UR6, PT ;  /* 0x00000006ff007c0c */ /* 0x000fe4000bf05070 */
[----:B------:R-:W-:-:S13]  /*0160*/  ISETP.GE.U32.AND P1, PT, R4, UR6, PT ;  /* 0x0000000604007c0c */ /* 0x000fda000bf26070 */
[----:B------:R-:W-:-:S05]  /*0170*/  @P1 VIADD R3, R3, 0x1 ;  /* 0x0000000103031836 */ /* 0x000fca0000000000 */
[----:B------:R-:W-:-:S05]  /*0180*/  SEL R0, R5, R3, !P0 ;  /* 0x0000000305007207 */ /* 0x000fca0004000000 */
[----:B--2---:R-:W-:-:S05]  /*0190*/  IMAD R0, R7, UR4, R0 ;  /* 0x0000000407007c24 */ /* 0x004fca000f8e0200 */
[----:B---3--:R-:W-:-:S13]  /*01a0*/  ISETP.GE.AND P2, PT, R0, UR5, PT ;  /* 0x0000000500007c0c */ /* 0x008fda000bf46270 */
[----:B------:R-:W-:Y:S05]  /*01b0*/  @P2 EXIT ;  /* 0x000000000000294d */ /* 0x000fea0003800000 */
[----:B------:R-:W0:Y:S01]  /*01c0*/  LDCU UR4, c[0x0][0x3c8] ;  /* 0x00007900ff0477ac */ /* 0x000e220008000800 */
[----:B------:R-:W-:Y:S01]  /*01d0*/  IADD3 R3, PT, PT, R4, -UR6, RZ ;  /* 0x8000000604037c10 */ /* 0x000fe2000fffe0ff */
[----:B------:R-:W0:Y:S03]  /*01e0*/  LDCU UR5, c[0x0][0x3c4] ;  /* 0x00007880ff0577ac */ /* 0x000e260008000800 */
[----:B------:R-:W-:Y:S01]  /*01f0*/  @P0 SEL R5, R3, R4, P1 ;  /* 0x0000000403050207 */ /* 0x000fe20000800000 */
[----:B0-----:R-:W-:-:S06]  /*0200*/  UIMAD UR4, UR4, UR5, URZ ;  /* 0x00000005040472a4 */ /* 0x001fcc000f8e02ff */
[----:B------:R-:W-:-:S13]  /*0210*/  ISETP.GE.AND P0, PT, R5, UR4, PT ;  /* 0x0000000405007c0c */ /* 0x000fda000bf06270 */
[----:B------:R-:W-:Y:S05]  /*0220*/  @P0 EXIT ;  /* 0x000000000000094d */ /* 0x000fea0003800000 */
[----:B------:R-:W0:Y:S01]  /*0230*/  LDC.64 R8, c[0x0][0x3a8] ;  /* 0x0000ea00ff087b82 */ /* 0x000e220000000a00 */
[----:B------:R-:W1:Y:S07]  /*0240*/  LDCU.64 UR6, c[0x0][0x358] ;  /* 0x00006b00ff0677ac */ /* 0x000e6e0008000a00 */
[----:B------:R-:W2:Y:S08]  /*0250*/  LDC.64 R10, c[0x0][0x3b8] ;  /* 0x0000ee00ff0a7b82 */ /* 0x000eb00000000a00 */
[----:B------:R-:W3:Y:S01]  /*0260*/  LDC.64 R12, c[0x0][0x3b0] ;  /* 0x0000ec00ff0c7b82 */ /* 0x000ee20000000a00 */
[----:B0-----:R-:W-:-:S05]  /*0270*/  IMAD.WIDE R8, R0, 0x4, R8 ;  /* 0x0000000400087825 */ /* 0x001fca00078e0208 */
[----:B-1----:R-:W4:Y:S04]  /*0280*/  LDG.E.CONSTANT R2, desc[UR6][R8.64] ;  /* 0x0000000608027981 */ /* 0x002f28000c1e9900 */
[----:B------:R-:W5:Y:S01]  /*0290*/  LDG.E.CONSTANT R3, desc[UR6][R8.64+0x4] ;  /* 0x0000040608037981 */ /* 0x000f62000c1e9900 */
[----:B------:R-:W0:Y:S01]  /*02a0*/  LDCU UR5, c[0x0][0x360] ;  /* 0x00006c00ff0577ac */ /* 0x000e220008000800 */
[C---:B----4-:R-:W-:Y:S01]  /*02b0*/  IADD3 R6, PT, PT, R2.reuse, 0x2, RZ ;  /* 0x0000000202067810 */ /* 0x050fe20007ffe0ff */
[C---:B------:R-:W-:Y:S02]  /*02c0*/  VIADD R7, R2.reuse, 0x3 ;  /* 0x0000000302077836 */ /* 0x040fe40000000000 */
[C---:B--2---:R-:W-:Y:S01]  /*02d0*/  IMAD.WIDE R10, R2.reuse, 0x8, R10 ;  /* 0x00000008020a7825 */ /* 0x044fe200078e020a */
[----:B-----5:R-:W-:-:S02]  /*02e0*/  IADD3 R4, PT, PT, R2, -R3, RZ ;  /* 0x8000000302047210 */ /* 0x020fc40007ffe0ff */
[C---:B------:R-:W-:Y:S01]  /*02f0*/  IADD3 R14, PT, PT, -R2.reuse, R3, RZ ;  /* 0x00000003020e7210 */ /* 0x040fe20007ffe1ff */
[----:B---3--:R-:W-:Y:S01]  /*0300*/  IMAD.WIDE R12, R2, 0x4, R12 ;  /* 0x00000004020c7825 */ /* 0x008fe200078e020c */
[----:B------:R-:W-:Y:S02]  /*0310*/  ISETP.GT.U32.AND P1, PT, R4, -0x4, PT ;  /* 0xfffffffc0400780c */ /* 0x000fe40003f24070 */
[----:B------:R-:W-:Y:S01]  /*0320*/  LOP3.LUT R8, R14, 0x3, RZ, 0xc0, !PT ;  /* 0x000000030e087812 */ /* 0x000fe200078ec0ff */
[----:B0-----:R-:W-:-:S10]  /*0330*/  VIADD R4, R2, 0x1 ;  /* 0x0000000102047836 */ /* 0x001fd40000000000 */
.L_x_9:
[----:B------:R-:W-:Y:S01]  /*0340*/  ISETP.GE.U32.AND P0, PT, R2, R3, PT ;  /* 0x000000030200720c */ /* 0x000fe20003f06070 */
[----:B------:R-:W-:Y:S01]  /*0350*/  BSSY.RECONVERGENT B1, `(.L_x_0) ;  /* 0x00000ba000017945 */ /* 0x000fe20003800200 */
[----:B------:R-:W-:Y:S01]  /*0360*/  SHF.R.S32.HI R14, RZ, 0x1f, R5 ;  /* 0x0000001fff0e7819 */ /* 0x000fe20000011405 */
[----:B0-----:R-:W-:-:S03]  /*0370*/  HFMA2 R9, -RZ, RZ, 0, 0 ;  /* 0x00000000ff097431 */ /* 0x001fc600000001ff */
[----:B------:R-:W-:-:S04]  /*0380*/  LEA.HI R14, R14, R5, RZ, 0x5 ;  /* 0x000000050e0e7211 */ /* 0x000fc800078f28ff */
[----:B------:R-:W-:-:S03]  /*0390*/  SHF.R.S32.HI R21, RZ, 0x5, R14 ;  /* 0x00000005ff157819 */ /* 0x000fc6000001140e */
[----:B------:R-:W-:Y:S05]  /*03a0*/  @P0 BRA `(.L_x_1) ;  /* 0x0000000800d00947 */ /* 0x000fea0003800000 */
[----:B------:R-:W-:Y:S01]  /*03b0*/  ISETP.NE.AND P0, PT, R8, RZ, PT ;  /* 0x000000ff0800720c */ /* 0x000fe20003f05270 */
[----:B------:R0:W1:Y:S01]  /*03c0*/  I2F.F64 R14, R21 ;  /* 0x00000015000e7312 */ /* 0x0000620000201c00 */
[----:B------:R-:W-:Y:S01]  /*03d0*/  BSSY.RECONVERGENT B0, `(.L_x_2) ;  /* 0x0000053000007945 */ /* 0x000fe20003800200 */
[----:B------:R-:W-:Y:S01]  /*03e0*/  MOV R9, RZ ;  /* 0x000000ff00097202 */ /* 0x000fe20000000f00 */
[----:B------:R-:W-:-:S09]  /*03f0*/  IMAD.MOV.U32 R22, RZ, RZ, R2 ;  /* 0x000000ffff167224 */ /* 0x000fd200078e0002 */
[----:B0-----:R-:W-:Y:S05]  /*0400*/  @!P0 BRA `(.L_x_3) ;  /* 0x00000004003c8947 */ /* 0x001fea0003800000 */
[----:B------:R-:W2:Y:S04]  /*0410*/  LDG.E.CONSTANT R9, desc[UR6][R12.64] ;  /* 0x000000060c097981 */ /* 0x000ea8000c1e9900 */
[----:B------:R-:W3:Y:S01]  /*0420*/  LDG.E.CONSTANT R20, desc[UR6][R10.64] ;  /* 0x000000060a147981 */ /* 0x000ee2000c1e9900 */
[----:B------:R-:W-:Y:S01]  /*0430*/  BSSY.RECONVERGENT B2, `(.L_x_4) ;  /* 0x0000017000027945 */ /* 0x000fe20003800200 */
[----:B------:R-:W-:Y:S02]  /*0440*/  ISETP.NE.AND P2, PT, R8, 0x1, PT ;  /* 0x000000010800780c */ /* 0x000fe40003f45270 */
[----:B--2---:R-:W-:Y:S02]  /*0450*/  IADD3 R26, PT, PT, R9, -0x1, RZ ;  /* 0xffffffff091a7810 */ /* 0x004fe40007ffe0ff */
[----:B------:R-:W-:-:S02]  /*0460*/  MOV R9, RZ ;  /* 0x000000ff00097202 */ /* 0x000fc40000000f00 */
[----:B------:R-:W-:-:S04]  /*0470*/  ISETP.NE.AND P0, PT, R26, RZ, PT ;  /* 0x000000ff1a00720c */ /* 0x000fc80003f05270 */
[----:B---3--:R-:W-:-:S13]  /*0480*/  ISETP.EQ.OR P0, PT, R20, -0x1, !P0 ;  /* 0xffffffff1400780c */ /* 0x008fda0004702670 */
[----:B------:R-:W-:Y:S05]  /*0490*/  @P0 BRA `(.L_x_5) ;  /* 0x0000000000400947 */ /* 0x000fea0003800000 */
[----:B------:R-:W1:Y:S01]  /*04a0*/  I2F.F64.U32 R24, R26 ;  /* 0x0000001a00187312 */ /* 0x000e620000201800 */
[----:B------:R-:W0:Y:S01]  /*04b0*/  LDC.64 R16, c[0x0][0x388] ;  /* 0x0000e200ff107b82 */ /* 0x000e220000000a00 */
[----:B------:R-:W-:Y:S01]  /*04c0*/  IADD3 R9, PT, PT, R21, R20, RZ ;  /* 0x0000001415097210 */ /* 0x000fe20007ffe0ff */
[----:B------:R-:W-:-:S06]  /*04d0*/  IMAD R27, R20, 0x20, R5 ;  /* 0x00000020141b7824 */ /* 0x000fcc00078e0205 */
[----:B------:R-:W2:Y:S01]  /*04e0*/  LDC.64 R22, c[0x0][0x380] ;  /* 0x0000e000ff167b82 */ /* 0x000ea20000000a00 */
[----:B-1----:R-:W-:-:S07]  /*04f0*/  DADD R24, R14, R24 ;  /* 0x000000000e187229 */ /* 0x002fce0000000018 */
[----:B------:R-:W1:Y:S03]  /*0500*/  LDC.64 R18, c[0x0][0x398] ;  /* 0x0000e600ff127b82 */ /* 0x000e660000000a00 */
[----:B------:R-:W1:Y:S01]  /*0510*/  F2I.F64.TRUNC R25, R24 ;  /* 0x0000001800197311 */ /* 0x000e62000030d100 */
[----:B0-----:R-:W-:-:S06]  /*0520*/  IMAD.WIDE R16, R9, 0x4, R16 ;  /* 0x0000000409107825 */ /* 0x001fcc00078e0210 */
[----:B------:R-:W3:Y:S01]  /*0530*/  LDG.E R16, desc[UR6][R16.64] ;  /* 0x0000000610107981 */ /* 0x000ee2000c1e1900 */
[----:B--2---:R-:W-:-:S05]  /*0540*/  IMAD.WIDE R22, R27, 0x4, R22 ;  /* 0x000000041b167825 */ /* 0x004fca00078e0216 */
[----:B------:R-:W3:Y:S01]  /*0550*/  LDG.E R9, desc[UR6][R22.64] ;  /* 0x0000000616097981 */ /* 0x000ee2000c1e1900 */
[----:B-1----:R-:W-:-:S06]  /*0560*/  IMAD.WIDE R18, R25, 0x4, R18 ;  /* 0x0000000419127825 */ /* 0x002fcc00078e0212 */
[----:B------:R-:W2:Y:S01]  /*0570*/  LDG.E R18, desc[UR6][R18.64] ;  /* 0x0000000612127981 */ /* 0x000ea2000c1e1900 */
[----:B---3--:R-:W-:-:S04]  /*0580*/  FMUL R9, R9, R16 ;  /* 0x0000001009097220 */ /* 0x008fc80000400000 */
[----:B--2---:R-:W-:-:S07]  /*0590*/  FFMA R9, R9, R18, RZ ;  /* 0x0000001209097223 */ /* 0x004fce00000000ff */
.L_x_5:
[----:B------:R-:W-:Y:S05]  /*05a0*/  BSYNC.RECONVERGENT B2 ;  /* 0x0000000000027941 */ /* 0x000fea0003800200 */
.L_x_4:
[----:B------:R-:W-:Y:S01]  /*05b0*/  MOV R22, R4 ;  /* 0x0000000400167202 */ /* 0x000fe20000000f00 */
[----:B------:R-:W-:Y:S06]  /*05c0*/  @!P2 BRA `(.L_x_3) ;  /* 0x0000000000cca947 */ /* 0x000fec0003800000 */
[----:B------:R-:W2:Y:S04]  /*05d0*/  LDG.E.CONSTANT R16, desc[UR6][R12.64+0x4] ;  /* 0x000004060c107981 */ /* 0x000ea8000c1e9900 */
[----:B------:R-:W3:Y:S01]  /*05e0*/  LDG.E.CONSTANT R20, desc[UR6][R10.64+0x8] ;  /* 0x000008060a147981 */ /* 0x000ee2000c1e9900 */
[----:B------:R-:W-:Y:S01]  /*05f0*/  BSSY.RECONVERGENT B2, `(.L_x_6) ;  /* 0x0000016000027945 */ /* 0x000fe20003800200 */
[----:B------:R-:W-:Y:S01]  /*0600*/  ISETP.NE.AND P2, PT, R8, 0x2, PT ;  /* 0x000000020800780c */ /* 0x000fe20003f45270 */
[----:B--2---:R-:W-:-:S05]  /*0610*/  VIADD R26, R16, 0xffffffff ;  /* 0xffffffff101a7836 */ /* 0x004fca0000000000 */
[----:B------:R-:W-:-:S04]  /*0620*/  ISETP.NE.AND P0, PT, R26, RZ, PT ;  /* 0x000000ff1a00720c */ /* 0x000fc80003f05270 */
[----:B---3--:R-:W-:-:S13]  /*0630*/  ISETP.EQ.OR P0, PT, R20, -0x1, !P0 ;  /* 0xffffffff1400780c */ /* 0x008fda0004702670 */
[----:B------:R-:W-:Y:S05]  /*0640*/  @P0 BRA `(.L_x_7) ;  /* 0x0000000000400947 */ /* 0x000fea0003800000 */
[----:B------:R-:W1:Y:S01]  /*0650*/  I2F.F64.U32 R24, R26 ;  /* 0x0000001a00187312 */ /* 0x000e620000201800 */
[----:B------:R-:W0:Y:S01]  /*0660*/  LDC.64 R22, c[0x0][0x380] ;  /* 0x0000e000ff167b82 */ /* 0x000e220000000a00 */
[----:B------:R-:W-:Y:S02]  /*0670*/  LEA R29, R20, R5, 0x5 ;  /* 0x00000005141d7211 */ /* 0x000fe400078e28ff */
[----:B------:R-:W-:-:S05]  /*0680*/  IADD3 R27, PT, PT, R21, R20, RZ ;  /* 0x00000014151b7210 */ /* 0x000fca0007ffe0ff */
[----:B------:R-:W2:Y:S01]  /*0690*/  LDC.64 R18, c[0x0][0x388] ;  /* 0x0000e200ff127b82 */ /* 0x000ea20000000a00 */
[----:B-1----:R-:W-:-:S07]  /*06a0*/  DADD R24, R14, R24 ;  /* 0x000000000e187229 */ /* 0x002fce0000000018 */
[----:B------:R-:W1:Y:S03]  /*06b0*/  LDC.64 R16, c[0x0][0x398] ;  /* 0x0000e600ff107b82 */ /* 0x000e660000000a00 */
[----:B------:R-:W1:Y:S01]  /*06c0*/  F2I.F64.TRUNC R25, R24 ;  /* 0x0000001800197311 */ /* 0x000e62000030d100 */
[----:B0-----:R-:W-:-:S06]  /*06d0*/  IMAD.WIDE R22, R29, 0x4, R22 ;  /* 0x000000041d167825 */ /* 0x001fcc00078e0216 */
[----:B------:R-:W3:Y:S01]  /*06e0*/  LDG.E R22, desc[UR6][R22.64] ;  /* 0x0000000616167981 */ /* 0x000ee2000c1e1900 */
[----:B--2---:R-:W-:-:S06]  /*06f0*/  IMAD.WIDE R18, R27, 0x4, R18 ;  /* 0x000000041b127825 */ /* 0x004fcc00078e0212 */
[----:B------:R-:W3:Y:S01]  /*0700*/  LDG.E R19, desc[UR6][R18.64] ;  /* 0x0000000612137981 */ /* 0x000ee2000c1e1900 */
[----:B-1----:R-:W-:-:S06]  /*0710*/  IMAD.WIDE R16, R25, 0x4, R16 ;  /* 0x0000000419107825 */ /* 0x002fcc00078e0210 */
[----:B------:R-:W2:Y:S01]  /*0720*/  LDG.E R16, desc[UR6][R16.64] ;  /* 0x0000000610107981 */ /* 0x000ea2000c1e1900 */
[----:B---3--:R-:W-:-:S04]  /*0730*/  FMUL R20, R22, R19 ;  /* 0x0000001316147220 */ /* 0x008fc80000400000 */
[----:B--2---:R-:W-:-:S07]  /*0740*/  FFMA R9, R20, R16, R9 ;  /* 0x0000001014097223 */ /* 0x004fce0000000009 */
.L_x_7:
[----:B------:R-:W-:Y:S05]  /*0750*/  BSYNC.RECONVERGENT B2 ;  /* 0x0000000000027941 */ /* 0x000fea0003800200 */
.L_x_6:
[----:B------:R-:W-:Y:S01]  /*0760*/  IMAD.MOV.U32 R22, RZ, RZ, R6 ;  /* 0x000000ffff167224 */ /* 0x000fe200078e0006 */
[----:B------:R-:W-:Y:S06]  /*0770*/  @!P2 BRA `(.L_x_3) ;  /* 0x000000000060a947 */ /* 0x000fec0003800000 */
[----:B------:R-:W2:Y:S04]  /*0780*/  LDG.E.CONSTANT R16, desc[UR6][R12.64+0x8] ;  /* 0x000008060c107981 */ /* 0x000ea8000c1e9900 */
[----:B------:R-:W3:Y:S01]  /*0790*/  LDG.E.CONSTANT R20, desc[UR6][R10.64+0x10] ;  /* 0x000010060a147981 */ /* 0x000ee2000c1e9900 */
[----:B------:R-:W-:Y:S02]  /*07a0*/  MOV R22, R7 ;  /* 0x0000000700167202 */ /* 0x000fe40000000f00 */
[----:B--2---:R-:W-:-:S04]  /*07b0*/  IADD3 R28, PT, PT, R16, -0x1, RZ ;  /* 0xffffffff101c7810 */ /* 0x004fc80007ffe0ff */
        /* <DEDUP_REMOVED lines=17> */
[----:B------:R-:W-:Y:S01]  /*08d0*/  MOV R22, R7 ;  /* 0x0000000700167202 */ /* 0x000fe20000000f00 */
[----:B---3--:R-:W-:-:S04]  /*08e0*/  FMUL R20, R26, R19 ;  /* 0x000000131a147220 */ /* 0x008fc80000400000 */
[----:B--2---:R-:W-:-:S07]  /*08f0*/  FFMA R9, R20, R16, R9 ;  /* 0x0000001014097223 */ /* 0x004fce0000000009 */
.L_x_3:
[----:B------:R-:W-:Y:S05]  /*0900*/  BSYNC.RECONVERGENT B0 ;  /* 0x0000000000007941 */ /* 0x000fea0003800200 */
.L_x_2:
[----:B------:R-:W-:Y:S05]  /*0910*/  @P1 BRA `(.L_x_1) ;  /* 0x0000000400741947 */ /* 0x000fea0003800000 */
[----:B------:R-:W-:-:S07]  /*0920*/  IMAD.IADD R20, R22, 0x1, -R3 ;  /* 0x0000000116147824 */ /* 0x000fce00078e0a03 */
.L_x_8:
[----:B------:R-:W0:Y:S08]  /*0930*/  LDC.64 R28, c[0x0][0x3b0] ;  /* 0x0000ec00ff1c7b82 */ /* 0x000e300000000a00 */
[----:B------:R-:W2:Y:S08]  /*0940*/  LDC.64 R26, c[0x0][0x3b8] ;  /* 0x0000ee00ff1a7b82 */ /* 0x000eb00000000a00 */
[----:B------:R-:W3:Y:S01]  /*0950*/  LDC.64 R16, c[0x0][0x380] ;  /* 0x0000e000ff107b82 */ /* 0x000ee20000000a00 */
[----:B0-----:R-:W-:-:S05]  /*0960*/  IMAD.WIDE R28, R22, 0x4, R28 ;  /* 0x00000004161c7825 */ /* 0x001fca00078e021c */
[----:B------:R-:W4:Y:S01]  /*0970*/  LDG.E.CONSTANT R23, desc[UR6][R28.64] ;  /* 0x000000061c177981 */ /* 0x000f22000c1e9900 */
[----:B--2---:R-:W-:-:S05]  /*0980*/  IMAD.WIDE R26, R22, 0x8, R26 ;  /* 0x00000008161a7825 */ /* 0x004fca00078e021a */
[----:B------:R-:W2:Y:S01]  /*0990*/  LDG.E.CONSTANT R18, desc[UR6][R26.64] ;  /* 0x000000061a127981 */ /* 0x000ea2000c1e9900 */
[----:B----4-:R-:W-:-:S04]  /*09a0*/  IADD3 R23, PT, PT, R23, -0x1, RZ ;  /* 0xffffffff17177810 */ /* 0x010fc80007ffe0ff */
[----:B------:R-:W-:-:S04]  /*09b0*/  ISETP.NE.AND P0, PT, R23, RZ, PT ;  /* 0x000000ff1700720c */ /* 0x000fc80003f05270 */
[----:B--2---:R-:W-:-:S13]  /*09c0*/  ISETP.EQ.OR P0, PT, R18, -0x1, !P0 ;  /* 0xffffffff1200780c */ /* 0x004fda0004702670 */
[----:B------:R-:W-:-:S05]  /*09d0*/  @!P0 LEA R25, R18, R5, 0x5 ;  /* 0x0000000512198211 */ /* 0x000fca00078e28ff */
[----:B---3--:R-:W-:Y:S02]  /*09e0*/  @!P0 IMAD.WIDE R24, R25, 0x4, R16 ;  /* 0x0000000419188825 */ /* 0x008fe400078e0210 */
[----:B------:R-:W0:Y:S02]  /*09f0*/  LDC.64 R16, c[0x0][0x388] ;  /* 0x0000e200ff107b82 */ /* 0x000e240000000a00 */
[----:B------:R-:W-:Y:S02]  /*0a00*/  @!P0 IMAD.IADD R19, R21, 0x1, R18 ;  /* 0x0000000115138824 */ /* 0x000fe400078e0212 */
[----:B------:R-:W2:Y:S02]  /*0a10*/  @!P0 LDG.E R24, desc[UR6][R24.64] ;  /* 0x0000000618188981 */ /* 0x000ea4000c1e1900 */
[----:B0-----:R-:W-:-:S05]  /*0a20*/  @!P0 IMAD.WIDE R16, R19, 0x4, R16 ;  /* 0x0000000413108825 */ /* 0x001fca00078e0210 */
[----:B------:R1:W2:Y:S01]  /*0a30*/  @!P0 LDG.E R25, desc[UR6][R16.64] ;  /* 0x0000000610198981 */ /* 0x0002a2000c1e1900 */
[----:B------:R-:W1:Y:S02]  /*0a40*/  @!P0 I2F.F64.U32 R18, R23 ;  /* 0x0000001700128312 */ /* 0x000e640000201800 */
[----:B-1----:R-:W-:Y:S01]  /*0a50*/  @!P0 DADD R16, R14, R18 ;  /* 0x000000000e108229 */ /* 0x002fe20000000012 */
[----:B------:R-:W0:Y:S09]  /*0a60*/  @!P0 LDC.64 R18, c[0x0][0x398] ;  /* 0x0000e600ff128b82 */ /* 0x000e320000000a00 */
[----:B------:R-:W0:Y:S02]  /*0a70*/  @!P0 F2I.F64.TRUNC R17, R16 ;  /* 0x0000001000118311 */ /* 0x000e24000030d100 */
[----:B0-----:R-:W-:-:S02]  /*0a80*/  @!P0 IMAD.WIDE R18, R17, 0x4, R18 ;  /* 0x0000000411128825 */ /* 0x001fc400078e0212 */
[----:B------:R-:W0:Y:S04]  /*0a90*/  LDC.64 R16, c[0x0][0x380] ;  /* 0x0000e000ff107b82 */ /* 0x000e280000000a00 */
[----:B------:R-:W3:Y:S04]  /*0aa0*/  @!P0 LDG.E R19, desc[UR6][R18.64] ;  /* 0x0000000612138981 */ /* 0x000ee8000c1e1900 */
[----:B------:R-:W4:Y:S01]  /*0ab0*/  LDG.E.CONSTANT R18, desc[UR6][R26.64+0x8] ;  /* 0x000008061a127981 */ /* 0x000f22000c1e9900 */
[----:B--2---:R-:W-:-:S03]  /*0ac0*/  @!P0 FMUL R24, R24, R25 ;  /* 0x0000001918188220 */ /* 0x004fc60000400000 */
[----:B------:R-:W2:Y:S01]  /*0ad0*/  LDG.E.CONSTANT R25, desc[UR6][R28.64+0x4] ;  /* 0x000004061c197981 */ /* 0x000ea2000c1e9900 */
[----:B---3--:R-:W-:Y:S01]  /*0ae0*/  @!P0 FFMA R9, R24, R19, R9 ;  /* 0x0000001318098223 */ /* 0x008fe20000000009 */
[----:B--2---:R-:W-:-:S04]  /*0af0*/  IADD3 R19, PT, PT, R25, -0x1, RZ ;  /* 0xffffffff19137810 */ /* 0x004fc80007ffe0ff */
[----:B------:R-:W-:-:S04]  /*0b00*/  ISETP.NE.AND P0, PT, R19, RZ, PT ;  /* 0x000000ff1300720c */ /* 0x000fc80003f05270 */
[----:B----4-:R-:W-:-:S13]  /*0b10*/  ISETP.EQ.OR P0, PT, R18, -0x1, !P0 ;  /* 0xffffffff1200780c */ /* 0x010fda0004702670 */
[----:B------:R-:W-:-:S05]  /*0b20*/  @!P0 LEA R25, R18, R5, 0x5 ;  /* 0x0000000512198211 */ /* 0x000fca00078e28ff */
[----:B0-----:R-:W-:Y:S02]  /*0b30*/  @!P0 IMAD.WIDE R24, R25, 0x4, R16 ;  /* 0x0000000419188825 */ /* 0x001fe400078e0210 */
[----:B------:R-:W0:Y:S02]  /*0b40*/  LDC.64 R16, c[0x0][0x388] ;  /* 0x0000e200ff107b82 */ /* 0x000e240000000a00 */
[----:B------:R-:W-:Y:S02]  /*0b50*/  @!P0 IMAD.IADD R23, R21, 0x1, R18 ;  /* 0x0000000115178824 */ /* 0x000fe400078e0212 */
[----:B------:R-:W2:Y:S01]  /*0b60*/  @!P0 LDG.E R24, desc[UR6][R24.64] ;  /* 0x0000000618188981 */ /* 0x000ea2000c1e1900 */
[----:B------:R-:W1:Y:S03]  /*0b70*/  @!P0 I2F.F64.U32 R18, R19 ;  /* 0x0000001300128312 */ /* 0x000e660000201800 */
[----:B------:R-:W3:Y:S01]  /*0b80*/  LDG.E.CONSTANT R25, desc[UR6][R28.64+0x8] ;  /* 0x000008061c197981 */ /* 0x000ee2000c1e9900 */
[----:B0-----:R-:W-:-:S05]  /*0b90*/  @!P0 IMAD.WIDE R16, R23, 0x4, R16 ;  /* 0x0000000417108825 */ /* 0x001fca00078e0210 */
[----:B------:R1:W2:Y:S02]  /*0ba0*/  @!P0 LDG.E R23, desc[UR6][R16.64] ;  /* 0x0000000610178981 */ /* 0x0002a4000c1e1900 */
[----:B-1----:R-:W-:Y:S01]  /*0bb0*/  @!P0 DADD R16, R14, R18 ;  /* 0x000000000e108229 */ /* 0x002fe20000000012 */
[----:B------:R-:W0:Y:S09]  /*0bc0*/  @!P0 LDC.64 R18, c[0x0][0x398] ;  /* 0x0000e600ff128b82 */ /* 0x000e320000000a00 */
[----:B------:R-:W0:Y:S02]  /*0bd0*/  @!P0 F2I.F64.TRUNC R17, R16 ;  /* 0x0000001000118311 */ /* 0x000e24000030d100 */
[----:B0-----:R-:W-:-:S02]  /*0be0*/  @!P0 IMAD.WIDE R18, R17, 0x4, R18 ;  /* 0x0000000411128825 */ /* 0x001fc400078e0212 */
[----:B------:R-:W0:Y:S02]  /*0bf0*/  LDC.64 R16, c[0x0][0x380] ;  /* 0x0000e000ff107b82 */ /* 0x000e240000000a00 */
[----:B--2---:R-:W-:Y:S02]  /*0c00*/  @!P0 FMUL R23, R24, R23 ;  /* 0x0000001718178220 */ /* 0x004fe40000400000 */
[----:B------:R-:W2:Y:S04]  /*0c10*/  @!P0 LDG.E R24, desc[UR6][R18.64] ;  /* 0x0000000612188981 */ /* 0x000ea8000c1e1900 */
[----:B------:R-:W4:Y:S01]  /*0c20*/  LDG.E.CONSTANT R18, desc[UR6][R26.64+0x10] ;  /* 0x000010061a127981 */ /* 0x000f22000c1e9900 */
[----:B---3--:R-:W-:-:S03]  /*0c30*/  IADD3 R25, PT, PT, R25, -0x1, RZ ;  /* 0xffffffff19197810 */ /* 0x008fc60007ffe0ff */
[----:B------:R-:W3:Y:S01]  /*0c40*/  LDG.E.CONSTANT R26, desc[UR6][R26.64+0x18] ;  /* 0x000018061a1a7981 */ /* 0x000ee2000c1e9900 */
[----:B--2---:R-:W-:Y:S01]  /*0c50*/  @!P0 FFMA R9, R23, R24, R9 ;  /* 0x0000001817098223 */ /* 0x004fe20000000009 */
[----:B------:R-:W-:-:S04]  /*0c60*/  ISETP.NE.AND P0, PT, R25, RZ, PT ;  /* 0x000000ff1900720c */ /* 0x000fc80003f05270 */
[----:B----4-:R-:W-:-:S13]  /*0c70*/  ISETP.EQ.OR P0, PT, R18, -0x1, !P0 ;  /* 0xffffffff1200780c */ /* 0x010fda0004702670 */
[----:B------:R-:W-:-:S05]  /*0c80*/  @!P0 LEA R23, R18, R5, 0x5 ;  /* 0x0000000512178211 */ /* 0x000fca00078e28ff */
[----:B0-----:R-:W-:Y:S02]  /*0c90*/  @!P0 IMAD.WIDE R16, R23, 0x4, R16 ;  /* 0x0000000417108825 */ /* 0x001fe400078e0210 */
[----:B------:R-:W2:Y:S04]  /*0ca0*/  LDG.E.CONSTANT R23, desc[UR6][R28.64+0xc] ;  /* 0x00000c061c177981 */ /* 0x000ea8000c1e9900 */
[----:B------:R0:W4:Y:S02]  /*0cb0*/  @!P0 LDG.E R24, desc[UR6][R16.64] ;  /* 0x0000000610188981 */ /* 0x000124000c1e1900 */
[----:B0-----:R-:W0:Y:S01]  /*0cc0*/  LDC.64 R16, c[0x0][0x388] ;  /* 0x0000e200ff107b82 */ /* 0x001e220000000a00 */
[----:B------:R-:W-:-:S04]  /*0cd0*/  @!P0 IMAD.IADD R19, R21, 0x1, R18 ;  /* 0x0000000115138824 */ /* 0x000fc800078e0212 */
[----:B0-----:R-:W-:-:S05]  /*0ce0*/  @!P0 IMAD.WIDE R16, R19, 0x4, R16 ;  /* 0x0000000413108825 */ /* 0x001fca00078e0210 */
[----:B------:R0:W4:Y:S01]  /*0cf0*/  @!P0 LDG.E R19, desc[UR6][R16.64] ;  /* 0x0000000610138981 */ /* 0x000122000c1e1900 */
[----:B------:R-:W1:Y:S01]  /*0d00*/  @!P0 I2F.F64.U32 R28, R25 ;  /* 0x00000019001c8312 */ /* 0x000e620000201800 */
[----:B0-----:R-:W0:Y:S01]  /*0d10*/  LDC.64 R16, c[0x0][0x380] ;  /* 0x0000e000ff107b82 */ /* 0x001e220000000a00 */
[----:B-1----:R-:W-:-:S10]  /*0d20*/  @!P0 DADD R28, R14, R28 ;  /* 0x000000000e1c8229 */ /* 0x002fd4000000001c */
[----:B------:R-:W1:Y:S01]  /*0d30*/  @!P0 F2I.F64.TRUNC R29, R28 ;  /* 0x0000001c001d8311 */ /* 0x000e62000030d100 */
[----:B--2---:R-:W-:-:S04]  /*0d40*/  IADD3 R23, PT, PT, R23, -0x1, RZ ;  /* 0xffffffff17177810 */ /* 0x004fc80007ffe0ff */
[----:B------:R-:W-:-:S04]  /*0d50*/  ISETP.NE.AND P2, PT, R23, RZ, PT ;  /* 0x000000ff1700720c */ /* 0x000fc80003f45270 */
[----:B---3--:R-:W-:Y:S01]  /*0d60*/  ISETP.EQ.OR P2, PT, R26, -0x1, !P2 ;  /* 0xffffffff1a00780c */ /* 0x008fe20005742670 */
[----:B----4-:R-:W-:Y:S02]  /*0d70*/  @!P0 FMUL R24, R24, R19 ;  /* 0x0000001318188220 */ /* 0x010fe40000400000 */
[----:B------:R-:W1:Y:S10]  /*0d80*/  @!P0 LDC.64 R18, c[0x0][0x398] ;  /* 0x0000e600ff128b82 */ /* 0x000e740000000a00 */
[----:B------:R-:W-:-:S05]  /*0d90*/  @!P2 LEA R27, R26, R5, 0x5 ;  /* 0x000000051a1ba211 */ /* 0x000fca00078e28ff */
[----:B0-----:R-:W-:-:S05]  /*0da0*/  @!P2 IMAD.WIDE R16, R27, 0x4, R16 ;  /* 0x000000041b10a825 */ /* 0x001fca00078e0210 */
[----:B------:R0:W2:Y:S01]  /*0db0*/  @!P2 LDG.E R25, desc[UR6][R16.64] ;  /* 0x000000061019a981 */ /* 0x0000a2000c1e1900 */
[----:B-1----:R-:W-:Y:S02]  /*0dc0*/  @!P0 IMAD.WIDE R18, R29, 0x4, R18 ;  /* 0x000000041d128825 */ /* 0x002fe400078e0212 */
[----:B------:R-:W1:Y:S01]  /*0dd0*/  LDC.64 R28, c[0x0][0x388] ;  /* 0x0000e200ff1c7b82 */ /* 0x000e620000000a00 */
[----:B0-----:R-:W0:Y:S01]  /*0de0*/  @!P2 I2F.F64.U32 R16, R23 ;  /* 0x000000170010a312 */ /* 0x001e220000201800 */
[----:B------:R-:W-:Y:S02]  /*0df0*/  @!P2 IMAD.IADD R27, R21, 0x1, R26 ;  /* 0x00000001151ba824 */ /* 0x000fe400078e021a */
[----:B------:R-:W3:Y:S01]  /*0e00*/  @!P0 LDG.E R18, desc[UR6][R18.64] ;  /* 0x0000000612128981 */ /* 0x000ee2000c1e1900 */
[----:B0-----:R-:W-:Y:S01]  /*0e10*/  @!P2 DADD R16, R14, R16 ;  /* 0x000000000e10a229 */ /* 0x001fe20000000010 */
[----:B-1----:R-:W-:Y:S02]  /*0e20*/  @!P2 IMAD.WIDE R28, R27, 0x4, R28 ;  /* 0x000000041b1ca825 */ /* 0x002fe400078e021c */
[----:B------:R-:W0:Y:S07]  /*0e30*/  @!P2 LDC.64 R26, c[0x0][0x398] ;  /* 0x0000e600ff1aab82 */ /* 0x000e2e0000000a00 */
[----:B------:R-:W0:Y:S01]  /*0e40*/  @!P2 F2I.F64.TRUNC R17, R16 ;  /* 0x000000100011a311 */ /* 0x000e22000030d100 */
[----:B------:R-:W2:Y:S01]  /*0e50*/  @!P2 LDG.E R28, desc[UR6][R28.64] ;  /* 0x000000061c1ca981 */ /* 0x000ea2000c1e1900 */
[----:B0-----:R-:W-:-:S06]  /*0e60*/  @!P2 IMAD.WIDE R26, R17, 0x4, R26 ;  /* 0x00000004111aa825 */ /* 0x001fcc00078e021a */
[----:B------:R-:W4:Y:S01]  /*0e70*/  @!P2 LDG.E R26, desc[UR6][R26.64] ;  /* 0x000000061a1aa981 */ /* 0x000f22000c1e1900 */
[----:B------:R-:W-:-:S04]  /*0e80*/  IADD3 R20, PT, PT, R20, 0x4, RZ ;  /* 0x0000000414147810 */ /* 0x000fc80007ffe0ff */
[----:B------:R-:W-:Y:S02]  /*0e90*/  ISETP.NE.AND P3, PT, R20, RZ, PT ;  /* 0x000000ff1400720c */ /* 0x000fe40003f65270 */
[----:B------:R-:W-:Y:S01]  /*0ea0*/  IADD3 R22, PT, PT, R22, 0x4, RZ ;  /* 0x0000000416167810 */ /* 0x000fe20007ffe0ff */
[----:B---3--:R-:W-:Y:S01]  /*0eb0*/  @!P0 FFMA R9, R24, R18, R9 ;  /* 0x0000001218098223 */ /* 0x008fe20000000009 */
[----:B--2---:R-:W-:-:S04]  /*0ec0*/  @!P2 FMUL R18, R25, R28 ;  /* 0x0000001c1912a220 */ /* 0x004fc80000400000 */
[----:B----4-:R-:W-:-:S05]  /*0ed0*/  @!P2 FFMA R9, R18, R26, R9 ;  /* 0x0000001a1209a223 */ /* 0x010fca0000000009 */
[----:B------:R-:W-:Y:S05]  /*0ee0*/  @P3 BRA `(.L_x_8) ;  /* 0xfffffff800903947 */ /* 0x000fea000383ffff */
.L_x_1:
[----:B------:R-:W-:Y:S05]  /*0ef0*/  BSYNC.RECONVERGENT B1 ;  /* 0x0000000000017941 */ /* 0x000fea0003800200 */
.L_x_0:
[----:B-1----:R-:W0:Y:S01]  /*0f00*/  LDC.64 R14, c[0x0][0x390] ;  /* 0x0000e400ff0e7b82 */ /* 0x002e220000000a00 */
[----:B------:R-:W-:-:S07]  /*0f10*/  IMAD.IADD R21, R0, 0x1, R21 ;  /* 0x0000000100157824 */ /* 0x000fce00078e0215 */
[----:B------:R-:W1:Y:S01]  /*0f20*/  LDC.64 R16, c[0x0][0x3a0] ;  /* 0x0000e800ff107b82 */ /* 0x000e620000000a00 */
[----:B0-----:R-:W-:-:S06]  /*0f30*/  IMAD.WIDE R14, R21, 0x4, R14 ;  /* 0x00000004150e7825 */ /* 0x001fcc00078e020e */
[----:B------:R-:W2:Y:S01]  /*0f40*/  LDG.E R14, desc[UR6][R14.64] ;  /* 0x000000060e0e7981 */ /* 0x000ea2000c1e1900 */
[----:B------:R-:W-:Y:S02]  /*0f50*/  LEA R19, R0, R5, 0x5 ;  /* 0x0000000500137211 */ /* 0x000fe400078e28ff */
[----:B------:R-:W-:-:S03]  /*0f60*/  IADD3 R5, PT, PT, R5, UR5, RZ ;  /* 0x0000000505057c10 */ /* 0x000fc6000fffe0ff */
[----:B-1----:R-:W-:Y:S01]  /*0f70*/  IMAD.WIDE R16, R19, 0x4, R16 ;  /* 0x0000000413107825 */ /* 0x002fe200078e0210 */
[----:B------:R-:W-:-:S03]  /*0f80*/  ISETP.GE.AND P0, PT, R5, UR4, PT ;  /* 0x0000000405007c0c */ /* 0x000fc6000bf06270 */
[----:B--2---:R-:W-:-:S05]  /*0f90*/  FMUL R9, R14, R9 ;  /* 0x000000090e097220 */ /* 0x004fca0000400000 */
[----:B------:R0:W-:Y:S05]  /*0fa0*/  STG.E desc[UR6][R16.64], R9 ;  /* 0x0000000910007986 */ /* 0x0001ea000c101906 */
[----:B------:R-:W-:Y:S05]  /*0fb0*/  @!P0 BRA `(.L_x_9) ;  /* 0xfffffff000e08947 */ /* 0x000fea000383ffff */
[----:B------:R-:W-:Y:S05]  /*0fc0*/  EXIT ;  /* 0x000000000000794d */ /* 0x000fea0003800000 */
.L_x_10:
[----:B------:R-:W-:-:S00]  /*0fd0*/  BRA `(.L_x_10) ;  /* 0xfffffffc00fc7947 */ /* 0x000fc0000383ffff */
[----:B------:R-:W-:-:S00]  /*0fe0*/  NOP ;  /* 0x0000000000007918 */ /* 0x000fc00000000000 */
        /* <DEDUP_REMOVED lines=9> */
.L_x_22:


//--------------------- .text.K4                  --------------------------
	.section	.text.K4,"ax",@progbits
	.align	128
        .global         K4
        .type           K4,@function
        .size           K4,(.L_x_23 - K4)
        .other          K4,@"STO_CUDA_ENTRY STV_DEFAULT"
K4:
.text.K4:
        /* <DEDUP_REMOVED lines=52> */
.L_x_20:
        /* <DEDUP_REMOVED lines=24> */
[----:B------:R-:W-:Y:S01]  /*04c0*/  LEA R27, R20, R5, 0x5 ;  /* 0x00000005141b7211 */ /* 0x000fe200078e28ff */
[----:B------:R-:W-:-:S06]  /*04d0*/  IMAD.IADD R9, R21, 0x1, R20 ;  /* 0x0000000115097824 */ /* 0x000fcc00078e0214 */
        /* <DEDUP_REMOVED lines=12> */
.L_x_16:
[----:B------:R-:W-:Y:S05]  /*05a0*/  BSYNC.RECONVERGENT B2 ;  /* 0x0000000000027941 */ /* 0x000fea0003800200 */
.L_x_15:
        /* <DEDUP_REMOVED lines=12> */
[----:B------:R-:W-:Y:S02]  /*0670*/  IADD3 R27, PT, PT, R21, R20, RZ ;  /* 0x00000014151b7210 */ /* 0x000fe40007ffe0ff */
[----:B------:R-:W-:-:S05]  /*0680*/  LEA R29, R20, R5, 0x5 ;  /* 0x00000005141d7211 */ /* 0x000fca00078e28ff */
        /* <DEDUP_REMOVED lines=12> */
.L_x_18:
[----:B------:R-:W-:Y:S05]  /*0750*/  BSYNC.RECONVERGENT B2 ;  /* 0x0000000000027941 */ /* 0x000fea0003800200 */
.L_x_17:
        /* <DEDUP_REMOVED lines=26> */
.L_x_14:
[----:B------:R-:W-:Y:S05]  /*0900*/  BSYNC.RECONVERGENT B0 ;  /* 0x0000000000007941 */ /* 0x000fea0003800200 */
.L_x_13:
[----:B------:R-:W-:Y:S05]  /*0910*/  @P1 BRA `(.L_x_12) ;  /* 0x0000000400741947 */ /* 0x000fea0003800000 */
[----:B------:R-:W-:-:S07]  /*0920*/  IMAD.IADD R20, R22, 0x1, -R3 ;  /* 0x0000000116147824 */ /* 0x000fce00078e0a03 */
.L_x_19:
        /* <DEDUP_REMOVED lines=10> */
[----:B------:R-:W-:-:S05]  /*09d0*/  @!P0 IADD3 R25, PT, PT, R21, R18, RZ ;  /* 0x0000001215198210 */ /* 0x000fca0007ffe0ff */
[----:B---3--:R-:W-:Y:S02]  /*09e0*/  @!P0 IMAD.WIDE R24, R25, 0x4, R16 ;  /* 0x0000000419188825 */ /* 0x008fe400078e0210 */
[----:B------:R-:W0:Y:S02]  /*09f0*/  @!P0 LDC.64 R16, c[0x0][0x380] ;  /* 0x0000e000ff108b82 */ /* 0x000e240000000a00 */
[----:B------:R-:W-:Y:S02]  /*0a00*/  @!P0 IMAD R19, R18, 0x20, R5 ;  /* 0x0000002012138824 */ /* 0x000fe400078e0205 */
[----:B------:R-:W2:Y:S02]  /*0a10*/  @!P0 LDG.E R24, desc[UR6][R24.64] ;  /* 0x0000000618188981 */ /* 0x000ea4000c1e1900 */
[----:B0-----:R-:W-:-:S05]  /*0a20*/  @!P0 IMAD.WIDE R16, R19, 0x4, R16 ;  /* 0x0000000413108825 */ /* 0x001fca00078e0210 */
[----:B------:R1:W2:Y:S01]  /*0a30*/  @!P0 LDG.E R25, desc[UR6][R16.64] ;  /* 0x0000000610198981 */ /* 0x0002a2000c1e1900 */
[----:B------:R-:W1:Y:S02]  /*0a40*/  @!P0 I2F.F64.U32 R18, R23 ;  /* 0x0000001700128312 */ /* 0x000e640000201800 */
[----:B-1----:R-:W-:Y:S01]  /*0a50*/  @!P0 DADD R16, R14, R18 ;  /* 0x000000000e108229 */ /* 0x002fe20000000012 */
[----:B------:R-:W0:Y:S09]  /*0a60*/  LDC.64 R18, c[0x0][0x398] ;  /* 0x0000e600ff127b82 */ /* 0x000e320000000a00 */
        /* <DEDUP_REMOVED lines=11> */
[----:B------:R-:W-:-:S05]  /*0b20*/  @!P0 IADD3 R25, PT, PT, R21, R18, RZ ;  /* 0x0000001215198210 */ /* 0x000fca0007ffe0ff */
[----:B0-----:R-:W-:Y:S02]  /*0b30*/  @!P0 IMAD.WIDE R24, R25, 0x4, R16 ;  /* 0x0000000419188825 */ /* 0x001fe400078e0210 */
[----:B------:R-:W0:Y:S02]  /*0b40*/  @!P0 LDC.64 R16, c[0x0][0x380] ;  /* 0x0000e000ff108b82 */ /* 0x000e240000000a00 */
[----:B------:R-:W-:Y:S02]  /*0b50*/  @!P0 IMAD R23, R18, 0x20, R5 ;  /* 0x0000002012178824 */ /* 0x000fe400078e0205 */
[----:B------:R-:W2:Y:S01]  /*0b60*/  @!P0 LDG.E R24, desc[UR6][R24.64] ;  /* 0x0000000618188981 */ /* 0x000ea2000c1e1900 */
[----:B------:R-:W1:Y:S03]  /*0b70*/  @!P0 I2F.F64.U32 R18, R19 ;  /* 0x0000001300128312 */ /* 0x000e660000201800 */
[----:B------:R-:W3:Y:S01]  /*0b80*/  LDG.E.CONSTANT R25, desc[UR6][R28.64+0x8] ;  /* 0x000008061c197981 */ /* 0x000ee2000c1e9900 */
[----:B0-----:R-:W-:-:S03]  /*0b90*/  @!P0 IMAD.WIDE R16, R23, 0x4, R16 ;  /* 0x0000000417108825 */ /* 0x001fc600078e0210 */
[----:B------:R-:W4:Y:S04]  /*0ba0*/  LDG.E.CONSTANT R28, desc[UR6][R28.64+0xc] ;  /* 0x00000c061c1c7981 */ /* 0x000f28000c1e9900 */
[----:B------:R1:W2:Y:S02]  /*0bb0*/  @!P0 LDG.E R23, desc[UR6][R16.64] ;  /* 0x0000000610178981 */ /* 0x0002a4000c1e1900 */
[----:B-1----:R-:W-:Y:S01]  /*0bc0*/  @!P0 DADD R16, R14, R18 ;  /* 0x000000000e108229 */ /* 0x002fe20000000012 */
[----:B------:R-:W0:Y:S09]  /*0bd0*/  LDC.64 R18, c[0x0][0x398] ;  /* 0x0000e600ff127b82 */ /* 0x000e320000000a00 */
[----:B------:R-:W0:Y:S02]  /*0be0*/  @!P0 F2I.F64.TRUNC R17, R16 ;  /* 0x0000001000118311 */ /* 0x000e24000030d100 */
[----:B0-----:R-:W-:-:S02]  /*0bf0*/  @!P0 IMAD.WIDE R18, R17, 0x4, R18 ;  /* 0x0000000411128825 */ /* 0x001fc400078e0212 */
[----:B------:R-:W0:Y:S02]  /*0c00*/  LDC.64 R16, c[0x0][0x390] ;  /* 0x0000e400ff107b82 */ /* 0x000e240000000a00 */
[----:B--2---:R-:W-:Y:S02]  /*0c10*/  @!P0 FMUL R23, R24, R23 ;  /* 0x0000001718178220 */ /* 0x004fe40000400000 */
[----:B------:R-:W2:Y:S04]  /*0c20*/  @!P0 LDG.E R24, desc[UR6][R18.64] ;  /* 0x0000000612188981 */ /* 0x000ea8000c1e1900 */
[----:B------:R-:W5:Y:S04]  /*0c30*/  LDG.E.CONSTANT R18, desc[UR6][R26.64+0x10] ;  /* 0x000010061a127981 */ /* 0x000f68000c1e9900 */
[----:B------:R-:W4:Y:S01]  /*0c40*/  LDG.E.CONSTANT R26, desc[UR6][R26.64+0x18] ;  /* 0x000018061a1a7981 */ /* 0x000f22000c1e9900 */
[----:B--2---:R-:W-:Y:S01]  /*0c50*/  @!P0 FFMA R9, R23, R24, R9 ;  /* 0x0000001817098223 */ /* 0x004fe20000000009 */
[----:B---3--:R-:W-:-:S04]  /*0c60*/  IADD3 R23, PT, PT, R25, -0x1, RZ ;  /* 0xffffffff19177810 */ /* 0x008fc80007ffe0ff */
[----:B------:R-:W-:-:S04]  /*0c70*/  ISETP.NE.AND P0, PT, R23, RZ, PT ;  /* 0x000000ff1700720c */ /* 0x000fc80003f05270 */
[----:B-----5:R-:W-:-:S13]  /*0c80*/  ISETP.EQ.OR P0, PT, R18, -0x1, !P0 ;  /* 0xffffffff1200780c */ /* 0x020fda0004702670 */
[----:B------:R-:W-:-:S05]  /*0c90*/  @!P0 IADD3 R25, PT, PT, R21, R18, RZ ;  /* 0x0000001215198210 */ /* 0x000fca0007ffe0ff */
[----:B0-----:R-:W-:Y:S02]  /*0ca0*/  @!P0 IMAD.WIDE R24, R25, 0x4, R16 ;  /* 0x0000000419188825 */ /* 0x001fe400078e0210 */
[----:B------:R-:W0:Y:S02]  /*0cb0*/  @!P0 LDC.64 R16, c[0x0][0x380] ;  /* 0x0000e000ff108b82 */ /* 0x000e240000000a00 */
[----:B------:R-:W-:Y:S02]  /*0cc0*/  @!P0 IMAD R19, R18, 0x20, R5 ;  /* 0x0000002012138824 */ /* 0x000fe400078e0205 */
[----:B------:R4:W2:Y:S02]  /*0cd0*/  @!P0 LDG.E R24, desc[UR6][R24.64] ;  /* 0x0000000618188981 */ /* 0x0008a4000c1e1900 */
[----:B0-----:R-:W-:-:S06]  /*0ce0*/  @!P0 IMAD.WIDE R16, R19, 0x4, R16 ;  /* 0x0000000413108825 */ /* 0x001fcc00078e0210 */
[----:B------:R-:W2:Y:S01]  /*0cf0*/  @!P0 LDG.E R17, desc[UR6][R16.64] ;  /* 0x0000000610118981 */ /* 0x000ea2000c1e1900 */
[----:B------:R-:W0:Y:S01]  /*0d00*/  @!P0 I2F.F64.U32 R18, R23 ;  /* 0x0000001700128312 */ /* 0x000e220000201800 */
[----:B----4-:R-:W-:Y:S02]  /*0d10*/  IADD3 R25, PT, PT, R28, -0x1, RZ ;  /* 0xffffffff1c197810 */ /* 0x010fe40007ffe0ff */
[----:B------:R-:W1:Y:S02]  /*0d20*/  LDC.64 R28, c[0x0][0x390] ;  /* 0x0000e400ff1c7b82 */ /* 0x000e640000000a00 */
[----:B------:R-:W-:-:S04]  /*0d30*/  ISETP.NE.AND P2, PT, R25, RZ, PT ;  /* 0x000000ff1900720c */ /* 0x000fc80003f45270 */
[----:B------:R-:W-:Y:S01]  /*0d40*/  ISETP.EQ.OR P2, PT, R26, -0x1, !P2 ;  /* 0xffffffff1a00780c */ /* 0x000fe20005742670 */
[----:B0-----:R-:W-:-:S06]  /*0d50*/  @!P0 DADD R18, R14, R18 ;  /* 0x000000000e128229 */ /* 0x001fcc0000000012 */
[----:B------:R0:W3:Y:S04]  /*0d60*/  @!P0 F2I.F64.TRUNC R23, R18 ;  /* 0x0000001200178311 */ /* 0x0000e8000030d100 */
[----:B0-----:R-:W3:Y:S02]  /*0d70*/  LDC.64 R18, c[0x0][0x398] ;  /* 0x0000e600ff127b82 */ /* 0x001ee40000000a00 */
[----:B---3--:R-:W-:-:S05]  /*0d80*/  @!P0 IMAD.WIDE R18, R23, 0x4, R18 ;  /* 0x0000000417128825 */ /* 0x008fca00078e0212 */
[----:B------:R0:W3:Y:S02]  /*0d90*/  @!P0 LDG.E R23, desc[UR6][R18.64] ;  /* 0x0000000612178981 */ /* 0x0000e4000c1e1900 */
[----:B0-----:R-:W0:Y:S01]  /*0da0*/  @!P2 LDC.64 R18, c[0x0][0x380] ;  /* 0x0000e000ff12ab82 */ /* 0x001e220000000a00 */
[----:B--2---:R-:W-:Y:S02]  /*0db0*/  @!P0 FMUL R24, R24, R17 ;  /* 0x0000001118188220 */ /* 0x004fe40000400000 */
[----:B------:R-:W2:Y:S02]  /*0dc0*/  @!P2 I2F.F64.U32 R16, R25 ;  /* 0x000000190010a312 */ /* 0x000ea40000201800 */
[----:B--2---:R-:W-:-:S06]  /*0dd0*/  @!P2 DADD R16, R14, R16 ;  /* 0x000000000e10a229 */ /* 0x004fcc0000000010 */
[----:B------:R2:W4:Y:S04]  /*0de0*/  @!P2 F2I.F64.TRUNC R27, R16 ;  /* 0x00000010001ba311 */ /* 0x000528000030d100 */
[----:B--2---:R-:W4:Y:S01]  /*0df0*/  LDC.64 R16, c[0x0][0x398] ;  /* 0x0000e600ff107b82 */ /* 0x004f220000000a00 */
[----:B------:R-:W-:-:S05]  /*0e00*/  @!P2 IADD3 R25, PT, PT, R21, R26, RZ ;  /* 0x0000001a1519a210 */ /* 0x000fca0007ffe0ff */
[----:B-1----:R-:W-:-:S05]  /*0e10*/  @!P2 IMAD.WIDE R28, R25, 0x4, R28 ;  /* 0x00000004191ca825 */ /* 0x002fca00078e021c */
[----:B------:R-:W2:Y:S01]  /*0e20*/  @!P2 LDG.E R25, desc[UR6][R28.64] ;  /* 0x000000061c19a981 */ /* 0x000ea2000c1e1900 */
[----:B----4-:R-:W-:-:S04]  /*0e30*/  @!P2 IMAD.WIDE R16, R27, 0x4, R16 ;  /* 0x000000041b10a825 */ /* 0x010fc800078e0210 */
[----:B------:R-:W-:Y:S02]  /*0e40*/  @!P2 IMAD R27, R26, 0x20, R5 ;  /* 0x000000201a1ba824 */ /* 0x000fe400078e0205 */
[----:B------:R-:W4:Y:S02]  /*0e50*/  @!P2 LDG.E R26, desc[UR6][R16.64] ;  /* 0x00000006101aa981 */ /* 0x000f24000c1e1900 */
[----:B0-----:R-:W-:-:S06]  /*0e60*/  @!P2 IMAD.WIDE R18, R27, 0x4, R18 ;  /* 0x000000041b12a825 */ /* 0x001fcc00078e0212 */
[----:B------:R-:W2:Y:S01]  /*0e70*/  @!P2 LDG.E R18, desc[UR6][R18.64] ;  /* 0x000000061212a981 */ /* 0x000ea2000c1e1900 */
[----:B------:R-:W-:-:S04]  /*0e80*/  IADD3 R20, PT, PT, R20, 0x4, RZ ;  /* 0x0000000414147810 */ /* 0x000fc80007ffe0ff */
[----:B------:R-:W-:Y:S01]  /*0e90*/  ISETP.NE.AND P3, PT, R20, RZ, PT ;  /* 0x000000ff1400720c */ /* 0x000fe20003f65270 */
[----:B---3--:R-:W-:Y:S01]  /*0ea0*/  @!P0 FFMA R9, R24, R23, R9 ;  /* 0x0000001718098223 */ /* 0x008fe20000000009 */
[----:B------:R-:W-:Y:S01]  /*0eb0*/  IADD3 R22, PT, PT, R22, 0x4, RZ ;  /* 0x0000000416167810 */ /* 0x000fe20007ffe0ff */
[----:B--2---:R-:W-:-:S04]  /*0ec0*/  @!P2 FMUL R24, R25, R18 ;  /* 0x000000121918a220 */ /* 0x004fc80000400000 */
[----:B----4-:R-:W-:-:S06]  /*0ed0*/  @!P2 FFMA R9, R24, R26, R9 ;  /* 0x0000001a1809a223 */ /* 0x010fcc0000000009 */
[----:B------:R-:W-:Y:S05]  /*0ee0*/  @P3 BRA `(.L_x_19) ;  /* 0xfffffff800903947 */ /* 0x000fea000383ffff */
.L_x_12:
[----:B------:R-:W-:Y:S05]  /*0ef0*/  BSYNC.RECONVERGENT B1 ;  /* 0x0000000000017941 */ /* 0x000fea0003800200 */
.L_x_11:
        /* <DEDUP_REMOVED lines=13> */
.L_x_21:
        /* <DEDUP_REMOVED lines=11> */
.L_x_23:


//--------------------- .nv.shared.reserved.0     --------------------------
	.section	.nv.shared.reserved.0,"aw",@nobits
	.weak		__nv_reservedSMEM_offset_0_alias
	.size		__nv_reservedSMEM_offset_0_alias, 0, 64
	.other		__nv_reservedSMEM_offset_0_alias,@"STO_CUDA_RESERVED_SHARED STV_DEFAULT"
__nv_reservedSMEM_offset_0_alias:
	.zero		0
	.zero		64


//--------------------- .nv.constant0.K5          --------------------------
	.section	.nv.constant0.K5,"a",@progbits
	.sectionflags	@""
	.align	4
.nv.constant0.K5:
	.zero		980


//--------------------- .nv.constant0.K4          --------------------------
	.section	.nv.constant0.K4,"a",@progbits
	.sectionflags	@""
	.align	4
.nv.constant0.K4:
	.zero		980


//--------------------- SYMBOLS --------------------------

	.type		.nv.reservedSmem.offset0,@object
	.size		.nv.reservedSmem.offset0,0x4
